//
// Generated by NVIDIA NVVM Compiler
//
// Compiler Build ID: CL-36424714
// Cuda compilation tools, release 13.0, V13.0.88
// Based on NVVM 20.0.0
//

.version 9.0
.target sm_100
.address_size 64

	// .globl	_Z13calc_average8PdPKdS1_S1_S1_S1_S1_S1_S1_iiiiiiiiiddddddddddddddddPKi

.visible .entry _Z13calc_average8PdPKdS1_S1_S1_S1_S1_S1_S1_iiiiiiiiiddddddddddddddddPKi(
	.param .u64 .ptr .align 1 _Z13calc_average8PdPKdS1_S1_S1_S1_S1_S1_S1_iiiiiiiiiddddddddddddddddPKi_param_0,
	.param .u64 .ptr .align 1 _Z13calc_average8PdPKdS1_S1_S1_S1_S1_S1_S1_iiiiiiiiiddddddddddddddddPKi_param_1,
	.param .u64 .ptr .align 1 _Z13calc_average8PdPKdS1_S1_S1_S1_S1_S1_S1_iiiiiiiiiddddddddddddddddPKi_param_2,
	.param .u64 .ptr .align 1 _Z13calc_average8PdPKdS1_S1_S1_S1_S1_S1_S1_iiiiiiiiiddddddddddddddddPKi_param_3,
	.param .u64 .ptr .align 1 _Z13calc_average8PdPKdS1_S1_S1_S1_S1_S1_S1_iiiiiiiiiddddddddddddddddPKi_param_4,
	.param .u64 .ptr .align 1 _Z13calc_average8PdPKdS1_S1_S1_S1_S1_S1_S1_iiiiiiiiiddddddddddddddddPKi_param_5,
	.param .u64 .ptr .align 1 _Z13calc_average8PdPKdS1_S1_S1_S1_S1_S1_S1_iiiiiiiiiddddddddddddddddPKi_param_6,
	.param .u64 .ptr .align 1 _Z13calc_average8PdPKdS1_S1_S1_S1_S1_S1_S1_iiiiiiiiiddddddddddddddddPKi_param_7,
	.param .u64 .ptr .align 1 _Z13calc_average8PdPKdS1_S1_S1_S1_S1_S1_S1_iiiiiiiiiddddddddddddddddPKi_param_8,
	.param .u32 _Z13calc_average8PdPKdS1_S1_S1_S1_S1_S1_S1_iiiiiiiiiddddddddddddddddPKi_param_9,
	.param .u32 _Z13calc_average8PdPKdS1_S1_S1_S1_S1_S1_S1_iiiiiiiiiddddddddddddddddPKi_param_10,
	.param .u32 _Z13calc_average8PdPKdS1_S1_S1_S1_S1_S1_S1_iiiiiiiiiddddddddddddddddPKi_param_11,
	.param .u32 _Z13calc_average8PdPKdS1_S1_S1_S1_S1_S1_S1_iiiiiiiiiddddddddddddddddPKi_param_12,
	.param .u32 _Z13calc_average8PdPKdS1_S1_S1_S1_S1_S1_S1_iiiiiiiiiddddddddddddddddPKi_param_13,
	.param .u32 _Z13calc_average8PdPKdS1_S1_S1_S1_S1_S1_S1_iiiiiiiiiddddddddddddddddPKi_param_14,
	.param .u32 _Z13calc_average8PdPKdS1_S1_S1_S1_S1_S1_S1_iiiiiiiiiddddddddddddddddPKi_param_15,
	.param .u32 _Z13calc_average8PdPKdS1_S1_S1_S1_S1_S1_S1_iiiiiiiiiddddddddddddddddPKi_param_16,
	.param .u32 _Z13calc_average8PdPKdS1_S1_S1_S1_S1_S1_S1_iiiiiiiiiddddddddddddddddPKi_param_17,
	.param .f64 _Z13calc_average8PdPKdS1_S1_S1_S1_S1_S1_S1_iiiiiiiiiddddddddddddddddPKi_param_18,
	.param .f64 _Z13calc_average8PdPKdS1_S1_S1_S1_S1_S1_S1_iiiiiiiiiddddddddddddddddPKi_param_19,
	.param .f64 _Z13calc_average8PdPKdS1_S1_S1_S1_S1_S1_S1_iiiiiiiiiddddddddddddddddPKi_param_20,
	.param .f64 _Z13calc_average8PdPKdS1_S1_S1_S1_S1_S1_S1_iiiiiiiiiddddddddddddddddPKi_param_21,
	.param .f64 _Z13calc_average8PdPKdS1_S1_S1_S1_S1_S1_S1_iiiiiiiiiddddddddddddddddPKi_param_22,
	.param .f64 _Z13calc_average8PdPKdS1_S1_S1_S1_S1_S1_S1_iiiiiiiiiddddddddddddddddPKi_param_23,
	.param .f64 _Z13calc_average8PdPKdS1_S1_S1_S1_S1_S1_S1_iiiiiiiiiddddddddddddddddPKi_param_24,
	.param .f64 _Z13calc_average8PdPKdS1_S1_S1_S1_S1_S1_S1_iiiiiiiiiddddddddddddddddPKi_param_25,
	.param .f64 _Z13calc_average8PdPKdS1_S1_S1_S1_S1_S1_S1_iiiiiiiiiddddddddddddddddPKi_param_26,
	.param .f64 _Z13calc_average8PdPKdS1_S1_S1_S1_S1_S1_S1_iiiiiiiiiddddddddddddddddPKi_param_27,
	.param .f64 _Z13calc_average8PdPKdS1_S1_S1_S1_S1_S1_S1_iiiiiiiiiddddddddddddddddPKi_param_28,
	.param .f64 _Z13calc_average8PdPKdS1_S1_S1_S1_S1_S1_S1_iiiiiiiiiddddddddddddddddPKi_param_29,
	.param .f64 _Z13calc_average8PdPKdS1_S1_S1_S1_S1_S1_S1_iiiiiiiiiddddddddddddddddPKi_param_30,
	.param .f64 _Z13calc_average8PdPKdS1_S1_S1_S1_S1_S1_S1_iiiiiiiiiddddddddddddddddPKi_param_31,
	.param .f64 _Z13calc_average8PdPKdS1_S1_S1_S1_S1_S1_S1_iiiiiiiiiddddddddddddddddPKi_param_32,
	.param .f64 _Z13calc_average8PdPKdS1_S1_S1_S1_S1_S1_S1_iiiiiiiiiddddddddddddddddPKi_param_33,
	.param .u64 .ptr .align 1 _Z13calc_average8PdPKdS1_S1_S1_S1_S1_S1_S1_iiiiiiiiiddddddddddddddddPKi_param_34
)
{
	.reg .pred 	%p<3>;
	.reg .b32 	%r<571>;
	.reg .b64 	%rd<552>;
	.reg .b64 	%fd<856>;

	ld.param.u32 	%r14, [_Z13calc_average8PdPKdS1_S1_S1_S1_S1_S1_S1_iiiiiiiiiddddddddddddddddPKi_param_9];
	ld.param.u32 	%r15, [_Z13calc_average8PdPKdS1_S1_S1_S1_S1_S1_S1_iiiiiiiiiddddddddddddddddPKi_param_10];
	ld.param.u32 	%r16, [_Z13calc_average8PdPKdS1_S1_S1_S1_S1_S1_S1_iiiiiiiiiddddddddddddddddPKi_param_11];
	ld.param.u32 	%r17, [_Z13calc_average8PdPKdS1_S1_S1_S1_S1_S1_S1_iiiiiiiiiddddddddddddddddPKi_param_12];
	ld.param.u32 	%r18, [_Z13calc_average8PdPKdS1_S1_S1_S1_S1_S1_S1_iiiiiiiiiddddddddddddddddPKi_param_13];
	ld.param.u32 	%r19, [_Z13calc_average8PdPKdS1_S1_S1_S1_S1_S1_S1_iiiiiiiiiddddddddddddddddPKi_param_14];
	ld.param.u32 	%r20, [_Z13calc_average8PdPKdS1_S1_S1_S1_S1_S1_S1_iiiiiiiiiddddddddddddddddPKi_param_15];
	ld.param.u32 	%r21, [_Z13calc_average8PdPKdS1_S1_S1_S1_S1_S1_S1_iiiiiiiiiddddddddddddddddPKi_param_16];
	mov.u32 	%r23, %ctaid.x;
	mov.u32 	%r24, %ctaid.y;
	mov.u32 	%r25, %nctaid.x;
	mad.lo.s32 	%r26, %r24, %r25, %r23;
	mov.u32 	%r27, %ntid.x;
	mov.u32 	%r28, %ntid.y;
	mov.u32 	%r29, %tid.x;
	mov.u32 	%r30, %tid.y;
	mad.lo.s32 	%r31, %r26, %r28, %r30;
	mad.lo.s32 	%r570, %r31, %r27, %r29;
	mul.lo.s32 	%r32, %r27, %r28;
	mul.lo.s32 	%r2, %r32, %r25;
	setp.ge.s32 	%p1, %r570, %r14;
	@%p1 bra 	$L__BB0_3;
	ld.param.u32 	%r569, [_Z13calc_average8PdPKdS1_S1_S1_S1_S1_S1_S1_iiiiiiiiiddddddddddddddddPKi_param_17];
	ld.param.u64 	%rd549, [_Z13calc_average8PdPKdS1_S1_S1_S1_S1_S1_S1_iiiiiiiiiddddddddddddddddPKi_param_7];
	ld.param.u64 	%rd544, [_Z13calc_average8PdPKdS1_S1_S1_S1_S1_S1_S1_iiiiiiiiiddddddddddddddddPKi_param_2];
	ld.param.u64 	%rd543, [_Z13calc_average8PdPKdS1_S1_S1_S1_S1_S1_S1_iiiiiiiiiddddddddddddddddPKi_param_1];
	ld.param.u64 	%rd542, [_Z13calc_average8PdPKdS1_S1_S1_S1_S1_S1_S1_iiiiiiiiiddddddddddddddddPKi_param_0];
	add.s32 	%r3, %r15, -2;
	add.s32 	%r4, %r16, -2;
	add.s32 	%r5, %r17, -2;
	add.s32 	%r6, %r18, -2;
	add.s32 	%r7, %r19, -2;
	add.s32 	%r8, %r20, -2;
	add.s32 	%r9, %r21, -2;
	add.s32 	%r10, %r569, -2;
	mov.u32 	%r33, %nctaid.y;
	mul.lo.s32 	%r11, %r2, %r33;
	cvta.to.global.u64 	%rd1, %rd542;
	cvta.to.global.u64 	%rd2, %rd543;
	cvta.to.global.u64 	%rd3, %rd544;
	cvta.to.global.u64 	%rd4, %rd549;
$L__BB0_2:
	ld.param.u64 	%rd551, [_Z13calc_average8PdPKdS1_S1_S1_S1_S1_S1_S1_iiiiiiiiiddddddddddddddddPKi_param_34];
	ld.param.f64 	%fd855, [_Z13calc_average8PdPKdS1_S1_S1_S1_S1_S1_S1_iiiiiiiiiddddddddddddddddPKi_param_33];
	ld.param.f64 	%fd854, [_Z13calc_average8PdPKdS1_S1_S1_S1_S1_S1_S1_iiiiiiiiiddddddddddddddddPKi_param_32];
	ld.param.f64 	%fd853, [_Z13calc_average8PdPKdS1_S1_S1_S1_S1_S1_S1_iiiiiiiiiddddddddddddddddPKi_param_31];
	ld.param.f64 	%fd852, [_Z13calc_average8PdPKdS1_S1_S1_S1_S1_S1_S1_iiiiiiiiiddddddddddddddddPKi_param_30];
	ld.param.f64 	%fd851, [_Z13calc_average8PdPKdS1_S1_S1_S1_S1_S1_S1_iiiiiiiiiddddddddddddddddPKi_param_29];
	ld.param.f64 	%fd850, [_Z13calc_average8PdPKdS1_S1_S1_S1_S1_S1_S1_iiiiiiiiiddddddddddddddddPKi_param_28];
	ld.param.f64 	%fd849, [_Z13calc_average8PdPKdS1_S1_S1_S1_S1_S1_S1_iiiiiiiiiddddddddddddddddPKi_param_27];
	ld.param.f64 	%fd848, [_Z13calc_average8PdPKdS1_S1_S1_S1_S1_S1_S1_iiiiiiiiiddddddddddddddddPKi_param_26];
	ld.param.f64 	%fd847, [_Z13calc_average8PdPKdS1_S1_S1_S1_S1_S1_S1_iiiiiiiiiddddddddddddddddPKi_param_25];
	ld.param.f64 	%fd846, [_Z13calc_average8PdPKdS1_S1_S1_S1_S1_S1_S1_iiiiiiiiiddddddddddddddddPKi_param_24];
	ld.param.f64 	%fd845, [_Z13calc_average8PdPKdS1_S1_S1_S1_S1_S1_S1_iiiiiiiiiddddddddddddddddPKi_param_23];
	ld.param.f64 	%fd844, [_Z13calc_average8PdPKdS1_S1_S1_S1_S1_S1_S1_iiiiiiiiiddddddddddddddddPKi_param_22];
	ld.param.f64 	%fd843, [_Z13calc_average8PdPKdS1_S1_S1_S1_S1_S1_S1_iiiiiiiiiddddddddddddddddPKi_param_21];
	ld.param.f64 	%fd842, [_Z13calc_average8PdPKdS1_S1_S1_S1_S1_S1_S1_iiiiiiiiiddddddddddddddddPKi_param_20];
	ld.param.f64 	%fd841, [_Z13calc_average8PdPKdS1_S1_S1_S1_S1_S1_S1_iiiiiiiiiddddddddddddddddPKi_param_19];
	ld.param.f64 	%fd840, [_Z13calc_average8PdPKdS1_S1_S1_S1_S1_S1_S1_iiiiiiiiiddddddddddddddddPKi_param_18];
	ld.param.u64 	%rd550, [_Z13calc_average8PdPKdS1_S1_S1_S1_S1_S1_S1_iiiiiiiiiddddddddddddddddPKi_param_8];
	ld.param.u64 	%rd548, [_Z13calc_average8PdPKdS1_S1_S1_S1_S1_S1_S1_iiiiiiiiiddddddddddddddddPKi_param_6];
	ld.param.u64 	%rd547, [_Z13calc_average8PdPKdS1_S1_S1_S1_S1_S1_S1_iiiiiiiiiddddddddddddddddPKi_param_5];
	ld.param.u64 	%rd546, [_Z13calc_average8PdPKdS1_S1_S1_S1_S1_S1_S1_iiiiiiiiiddddddddddddddddPKi_param_4];
	ld.param.u64 	%rd545, [_Z13calc_average8PdPKdS1_S1_S1_S1_S1_S1_S1_iiiiiiiiiddddddddddddddddPKi_param_3];
	mul.wide.s32 	%rd15, %r570, 8;
	add.s64 	%rd16, %rd1, %rd15;
	ld.global.f64 	%fd17, [%rd16];
	sub.f64 	%fd18, %fd17, %fd848;
	div.rn.f64 	%fd19, %fd18, %fd840;
	st.global.f64 	[%rd16], %fd19;
	add.s64 	%rd17, %rd2, %rd15;
	ld.global.f64 	%fd20, [%rd17];
	sub.f64 	%fd21, %fd20, %fd849;
	div.rn.f64 	%fd22, %fd21, %fd841;
	add.s64 	%rd18, %rd3, %rd15;
	ld.global.f64 	%fd23, [%rd18];
	sub.f64 	%fd24, %fd23, %fd850;
	div.rn.f64 	%fd25, %fd24, %fd842;
	cvta.to.global.u64 	%rd19, %rd545;
	add.s64 	%rd20, %rd19, %rd15;
	ld.global.f64 	%fd26, [%rd20];
	sub.f64 	%fd27, %fd26, %fd851;
	div.rn.f64 	%fd28, %fd27, %fd843;
	cvta.to.global.u64 	%rd21, %rd546;
	add.s64 	%rd22, %rd21, %rd15;
	ld.global.f64 	%fd29, [%rd22];
	sub.f64 	%fd30, %fd29, %fd852;
	div.rn.f64 	%fd31, %fd30, %fd844;
	cvta.to.global.u64 	%rd23, %rd547;
	add.s64 	%rd24, %rd23, %rd15;
	ld.global.f64 	%fd32, [%rd24];
	sub.f64 	%fd33, %fd32, %fd853;
	div.rn.f64 	%fd34, %fd33, %fd845;
	cvta.to.global.u64 	%rd25, %rd548;
	add.s64 	%rd26, %rd25, %rd15;
	ld.global.f64 	%fd35, [%rd26];
	sub.f64 	%fd36, %fd35, %fd854;
	div.rn.f64 	%fd37, %fd36, %fd846;
	add.s64 	%rd27, %rd4, %rd15;
	ld.global.f64 	%fd38, [%rd27];
	sub.f64 	%fd39, %fd38, %fd855;
	div.rn.f64 	%fd40, %fd39, %fd847;
	cvt.rmi.f64.f64 	%fd41, %fd19;
	cvt.rzi.s32.f64 	%r34, %fd41;
	min.s32 	%r35, %r3, %r34;
	cvt.rmi.f64.f64 	%fd42, %fd22;
	cvt.rzi.s32.f64 	%r36, %fd42;
	min.s32 	%r37, %r4, %r36;
	cvt.rmi.f64.f64 	%fd43, %fd25;
	cvt.rzi.s32.f64 	%r38, %fd43;
	min.s32 	%r39, %r5, %r38;
	cvt.rmi.f64.f64 	%fd44, %fd28;
	cvt.rzi.s32.f64 	%r40, %fd44;
	min.s32 	%r41, %r6, %r40;
	cvt.rmi.f64.f64 	%fd45, %fd31;
	cvt.rzi.s32.f64 	%r42, %fd45;
	min.s32 	%r43, %r7, %r42;
	cvt.rmi.f64.f64 	%fd46, %fd34;
	cvt.rzi.s32.f64 	%r44, %fd46;
	min.s32 	%r45, %r8, %r44;
	cvt.rmi.f64.f64 	%fd47, %fd37;
	cvt.rzi.s32.f64 	%r46, %fd47;
	min.s32 	%r47, %r9, %r46;
	cvt.rmi.f64.f64 	%fd48, %fd40;
	cvt.rzi.s32.f64 	%r48, %fd48;
	min.s32 	%r49, %r10, %r48;
	cvt.rn.f64.s32 	%fd49, %r35;
	sub.f64 	%fd50, %fd19, %fd49;
	st.global.f64 	[%rd16], %fd50;
	cvt.rn.f64.s32 	%fd51, %r37;
	sub.f64 	%fd52, %fd22, %fd51;
	cvt.rn.f64.s32 	%fd53, %r39;
	sub.f64 	%fd54, %fd25, %fd53;
	cvt.rn.f64.s32 	%fd55, %r41;
	sub.f64 	%fd56, %fd28, %fd55;
	cvt.rn.f64.s32 	%fd57, %r43;
	sub.f64 	%fd58, %fd31, %fd57;
	cvt.rn.f64.s32 	%fd59, %r45;
	sub.f64 	%fd60, %fd34, %fd59;
	cvt.rn.f64.s32 	%fd61, %r47;
	sub.f64 	%fd62, %fd37, %fd61;
	cvt.rn.f64.s32 	%fd63, %r49;
	sub.f64 	%fd64, %fd40, %fd63;
	mad.lo.s32 	%r50, %r49, %r21, %r47;
	mad.lo.s32 	%r51, %r50, %r20, %r45;
	mad.lo.s32 	%r52, %r51, %r19, %r43;
	mad.lo.s32 	%r53, %r52, %r18, %r41;
	mad.lo.s32 	%r54, %r53, %r17, %r39;
	mad.lo.s32 	%r55, %r54, %r16, %r37;
	mad.lo.s32 	%r56, %r55, %r15, %r35;
	mov.f64 	%fd65, 0d3FF0000000000000;
	sub.f64 	%fd66, %fd65, %fd50;
	sub.f64 	%fd67, %fd65, %fd52;
	sub.f64 	%fd68, %fd65, %fd54;
	sub.f64 	%fd69, %fd65, %fd56;
	sub.f64 	%fd70, %fd65, %fd58;
	sub.f64 	%fd71, %fd65, %fd60;
	sub.f64 	%fd72, %fd65, %fd62;
	sub.f64 	%fd73, %fd65, %fd64;
	cvta.to.global.u64 	%rd28, %rd551;
	ld.global.u32 	%r57, [%rd28];
	add.s32 	%r58, %r56, %r57;
	cvta.to.global.u64 	%rd29, %rd550;
	mul.wide.s32 	%rd30, %r58, 8;
	add.s64 	%rd31, %rd29, %rd30;
	ld.global.f64 	%fd74, [%rd31];
	ld.global.u32 	%r59, [%rd28+4];
	add.s32 	%r60, %r56, %r59;
	mul.wide.s32 	%rd32, %r60, 8;
	add.s64 	%rd33, %rd29, %rd32;
	ld.global.f64 	%fd75, [%rd33];
	mul.f64 	%fd76, %fd64, %fd75;
	fma.rn.f64 	%fd77, %fd74, %fd73, %fd76;
	ld.global.u32 	%r61, [%rd28+8];
	add.s32 	%r62, %r56, %r61;
	mul.wide.s32 	%rd34, %r62, 8;
	add.s64 	%rd35, %rd29, %rd34;
	ld.global.f64 	%fd78, [%rd35];
	ld.global.u32 	%r63, [%rd28+12];
	add.s32 	%r64, %r56, %r63;
	mul.wide.s32 	%rd36, %r64, 8;
	add.s64 	%rd37, %rd29, %rd36;
	ld.global.f64 	%fd79, [%rd37];
	mul.f64 	%fd80, %fd64, %fd79;
	fma.rn.f64 	%fd81, %fd73, %fd78, %fd80;
	mul.f64 	%fd82, %fd62, %fd81;
	fma.rn.f64 	%fd83, %fd72, %fd77, %fd82;
	ld.global.u32 	%r65, [%rd28+16];
	add.s32 	%r66, %r56, %r65;
	mul.wide.s32 	%rd38, %r66, 8;
	add.s64 	%rd39, %rd29, %rd38;
	ld.global.f64 	%fd84, [%rd39];
	ld.global.u32 	%r67, [%rd28+20];
	add.s32 	%r68, %r56, %r67;
	mul.wide.s32 	%rd40, %r68, 8;
	add.s64 	%rd41, %rd29, %rd40;
	ld.global.f64 	%fd85, [%rd41];
	mul.f64 	%fd86, %fd64, %fd85;
	fma.rn.f64 	%fd87, %fd73, %fd84, %fd86;
	ld.global.u32 	%r69, [%rd28+24];
	add.s32 	%r70, %r56, %r69;
	mul.wide.s32 	%rd42, %r70, 8;
	add.s64 	%rd43, %rd29, %rd42;
	ld.global.f64 	%fd88, [%rd43];
	ld.global.u32 	%r71, [%rd28+28];
	add.s32 	%r72, %r56, %r71;
	mul.wide.s32 	%rd44, %r72, 8;
	add.s64 	%rd45, %rd29, %rd44;
	ld.global.f64 	%fd89, [%rd45];
	mul.f64 	%fd90, %fd64, %fd89;
	fma.rn.f64 	%fd91, %fd73, %fd88, %fd90;
	mul.f64 	%fd92, %fd62, %fd91;
	fma.rn.f64 	%fd93, %fd72, %fd87, %fd92;
	mul.f64 	%fd94, %fd60, %fd93;
	fma.rn.f64 	%fd95, %fd71, %fd83, %fd94;
	ld.global.u32 	%r73, [%rd28+32];
	add.s32 	%r74, %r73, %r56;
	mul.wide.s32 	%rd46, %r74, 8;
	add.s64 	%rd47, %rd29, %rd46;
	ld.global.f64 	%fd96, [%rd47];
	ld.global.u32 	%r75, [%rd28+36];
	add.s32 	%r76, %r75, %r56;
	mul.wide.s32 	%rd48, %r76, 8;
	add.s64 	%rd49, %rd29, %rd48;
	ld.global.f64 	%fd97, [%rd49];
	mul.f64 	%fd98, %fd64, %fd97;
	fma.rn.f64 	%fd99, %fd73, %fd96, %fd98;
	ld.global.u32 	%r77, [%rd28+40];
	add.s32 	%r78, %r77, %r56;
	mul.wide.s32 	%rd50, %r78, 8;
	add.s64 	%rd51, %rd29, %rd50;
	ld.global.f64 	%fd100, [%rd51];
	ld.global.u32 	%r79, [%rd28+44];
	add.s32 	%r80, %r79, %r56;
	mul.wide.s32 	%rd52, %r80, 8;
	add.s64 	%rd53, %rd29, %rd52;
	ld.global.f64 	%fd101, [%rd53];
	mul.f64 	%fd102, %fd64, %fd101;
	fma.rn.f64 	%fd103, %fd73, %fd100, %fd102;
	mul.f64 	%fd104, %fd62, %fd103;
	fma.rn.f64 	%fd105, %fd72, %fd99, %fd104;
	ld.global.u32 	%r81, [%rd28+48];
	add.s32 	%r82, %r81, %r56;
	mul.wide.s32 	%rd54, %r82, 8;
	add.s64 	%rd55, %rd29, %rd54;
	ld.global.f64 	%fd106, [%rd55];
	ld.global.u32 	%r83, [%rd28+52];
	add.s32 	%r84, %r83, %r56;
	mul.wide.s32 	%rd56, %r84, 8;
	add.s64 	%rd57, %rd29, %rd56;
	ld.global.f64 	%fd107, [%rd57];
	mul.f64 	%fd108, %fd64, %fd107;
	fma.rn.f64 	%fd109, %fd73, %fd106, %fd108;
	ld.global.u32 	%r85, [%rd28+56];
	add.s32 	%r86, %r85, %r56;
	mul.wide.s32 	%rd58, %r86, 8;
	add.s64 	%rd59, %rd29, %rd58;
	ld.global.f64 	%fd110, [%rd59];
	ld.global.u32 	%r87, [%rd28+60];
	add.s32 	%r88, %r87, %r56;
	mul.wide.s32 	%rd60, %r88, 8;
	add.s64 	%rd61, %rd29, %rd60;
	ld.global.f64 	%fd111, [%rd61];
	mul.f64 	%fd112, %fd64, %fd111;
	fma.rn.f64 	%fd113, %fd73, %fd110, %fd112;
	mul.f64 	%fd114, %fd62, %fd113;
	fma.rn.f64 	%fd115, %fd72, %fd109, %fd114;
	mul.f64 	%fd116, %fd60, %fd115;
	fma.rn.f64 	%fd117, %fd71, %fd105, %fd116;
	mul.f64 	%fd118, %fd58, %fd117;
	fma.rn.f64 	%fd119, %fd70, %fd95, %fd118;
	ld.global.u32 	%r89, [%rd28+64];
	add.s32 	%r90, %r89, %r56;
	mul.wide.s32 	%rd62, %r90, 8;
	add.s64 	%rd63, %rd29, %rd62;
	ld.global.f64 	%fd120, [%rd63];
	ld.global.u32 	%r91, [%rd28+68];
	add.s32 	%r92, %r91, %r56;
	mul.wide.s32 	%rd64, %r92, 8;
	add.s64 	%rd65, %rd29, %rd64;
	ld.global.f64 	%fd121, [%rd65];
	mul.f64 	%fd122, %fd64, %fd121;
	fma.rn.f64 	%fd123, %fd73, %fd120, %fd122;
	ld.global.u32 	%r93, [%rd28+72];
	add.s32 	%r94, %r93, %r56;
	mul.wide.s32 	%rd66, %r94, 8;
	add.s64 	%rd67, %rd29, %rd66;
	ld.global.f64 	%fd124, [%rd67];
	ld.global.u32 	%r95, [%rd28+76];
	add.s32 	%r96, %r95, %r56;
	mul.wide.s32 	%rd68, %r96, 8;
	add.s64 	%rd69, %rd29, %rd68;
	ld.global.f64 	%fd125, [%rd69];
	mul.f64 	%fd126, %fd64, %fd125;
	fma.rn.f64 	%fd127, %fd73, %fd124, %fd126;
	mul.f64 	%fd128, %fd62, %fd127;
	fma.rn.f64 	%fd129, %fd72, %fd123, %fd128;
	ld.global.u32 	%r97, [%rd28+80];
	add.s32 	%r98, %r97, %r56;
	mul.wide.s32 	%rd70, %r98, 8;
	add.s64 	%rd71, %rd29, %rd70;
	ld.global.f64 	%fd130, [%rd71];
	ld.global.u32 	%r99, [%rd28+84];
	add.s32 	%r100, %r99, %r56;
	mul.wide.s32 	%rd72, %r100, 8;
	add.s64 	%rd73, %rd29, %rd72;
	ld.global.f64 	%fd131, [%rd73];
	mul.f64 	%fd132, %fd64, %fd131;
	fma.rn.f64 	%fd133, %fd73, %fd130, %fd132;
	ld.global.u32 	%r101, [%rd28+88];
	add.s32 	%r102, %r101, %r56;
	mul.wide.s32 	%rd74, %r102, 8;
	add.s64 	%rd75, %rd29, %rd74;
	ld.global.f64 	%fd134, [%rd75];
	ld.global.u32 	%r103, [%rd28+92];
	add.s32 	%r104, %r103, %r56;
	mul.wide.s32 	%rd76, %r104, 8;
	add.s64 	%rd77, %rd29, %rd76;
	ld.global.f64 	%fd135, [%rd77];
	mul.f64 	%fd136, %fd64, %fd135;
	fma.rn.f64 	%fd137, %fd73, %fd134, %fd136;
	mul.f64 	%fd138, %fd62, %fd137;
	fma.rn.f64 	%fd139, %fd72, %fd133, %fd138;
	mul.f64 	%fd140, %fd60, %fd139;
	fma.rn.f64 	%fd141, %fd71, %fd129, %fd140;
	ld.global.u32 	%r105, [%rd28+96];
	add.s32 	%r106, %r105, %r56;
	mul.wide.s32 	%rd78, %r106, 8;
	add.s64 	%rd79, %rd29, %rd78;
	ld.global.f64 	%fd142, [%rd79];
	ld.global.u32 	%r107, [%rd28+100];
	add.s32 	%r108, %r107, %r56;
	mul.wide.s32 	%rd80, %r108, 8;
	add.s64 	%rd81, %rd29, %rd80;
	ld.global.f64 	%fd143, [%rd81];
	mul.f64 	%fd144, %fd64, %fd143;
	fma.rn.f64 	%fd145, %fd73, %fd142, %fd144;
	ld.global.u32 	%r109, [%rd28+104];
	add.s32 	%r110, %r109, %r56;
	mul.wide.s32 	%rd82, %r110, 8;
	add.s64 	%rd83, %rd29, %rd82;
	ld.global.f64 	%fd146, [%rd83];
	ld.global.u32 	%r111, [%rd28+108];
	add.s32 	%r112, %r111, %r56;
	mul.wide.s32 	%rd84, %r112, 8;
	add.s64 	%rd85, %rd29, %rd84;
	ld.global.f64 	%fd147, [%rd85];
	mul.f64 	%fd148, %fd64, %fd147;
	fma.rn.f64 	%fd149, %fd73, %fd146, %fd148;
	mul.f64 	%fd150, %fd62, %fd149;
	fma.rn.f64 	%fd151, %fd72, %fd145, %fd150;
	ld.global.u32 	%r113, [%rd28+112];
	add.s32 	%r114, %r113, %r56;
	mul.wide.s32 	%rd86, %r114, 8;
	add.s64 	%rd87, %rd29, %rd86;
	ld.global.f64 	%fd152, [%rd87];
	ld.global.u32 	%r115, [%rd28+116];
	add.s32 	%r116, %r115, %r56;
	mul.wide.s32 	%rd88, %r116, 8;
	add.s64 	%rd89, %rd29, %rd88;
	ld.global.f64 	%fd153, [%rd89];
	mul.f64 	%fd154, %fd64, %fd153;
	fma.rn.f64 	%fd155, %fd73, %fd152, %fd154;
	ld.global.u32 	%r117, [%rd28+120];
	add.s32 	%r118, %r117, %r56;
	mul.wide.s32 	%rd90, %r118, 8;
	add.s64 	%rd91, %rd29, %rd90;
	ld.global.f64 	%fd156, [%rd91];
	ld.global.u32 	%r119, [%rd28+124];
	add.s32 	%r120, %r119, %r56;
	mul.wide.s32 	%rd92, %r120, 8;
	add.s64 	%rd93, %rd29, %rd92;
	ld.global.f64 	%fd157, [%rd93];
	mul.f64 	%fd158, %fd64, %fd157;
	fma.rn.f64 	%fd159, %fd73, %fd156, %fd158;
	mul.f64 	%fd160, %fd62, %fd159;
	fma.rn.f64 	%fd161, %fd72, %fd155, %fd160;
	mul.f64 	%fd162, %fd60, %fd161;
	fma.rn.f64 	%fd163, %fd71, %fd151, %fd162;
	mul.f64 	%fd164, %fd58, %fd163;
	fma.rn.f64 	%fd165, %fd70, %fd141, %fd164;
	mul.f64 	%fd166, %fd56, %fd165;
	fma.rn.f64 	%fd167, %fd69, %fd119, %fd166;
	ld.global.u32 	%r121, [%rd28+128];
	add.s32 	%r122, %r121, %r56;
	mul.wide.s32 	%rd94, %r122, 8;
	add.s64 	%rd95, %rd29, %rd94;
	ld.global.f64 	%fd168, [%rd95];
	ld.global.u32 	%r123, [%rd28+132];
	add.s32 	%r124, %r123, %r56;
	mul.wide.s32 	%rd96, %r124, 8;
	add.s64 	%rd97, %rd29, %rd96;
	ld.global.f64 	%fd169, [%rd97];
	mul.f64 	%fd170, %fd64, %fd169;
	fma.rn.f64 	%fd171, %fd73, %fd168, %fd170;
	ld.global.u32 	%r125, [%rd28+136];
	add.s32 	%r126, %r125, %r56;
	mul.wide.s32 	%rd98, %r126, 8;
	add.s64 	%rd99, %rd29, %rd98;
	ld.global.f64 	%fd172, [%rd99];
	ld.global.u32 	%r127, [%rd28+140];
	add.s32 	%r128, %r127, %r56;
	mul.wide.s32 	%rd100, %r128, 8;
	add.s64 	%rd101, %rd29, %rd100;
	ld.global.f64 	%fd173, [%rd101];
	mul.f64 	%fd174, %fd64, %fd173;
	fma.rn.f64 	%fd175, %fd73, %fd172, %fd174;
	mul.f64 	%fd176, %fd62, %fd175;
	fma.rn.f64 	%fd177, %fd72, %fd171, %fd176;
	ld.global.u32 	%r129, [%rd28+144];
	add.s32 	%r130, %r129, %r56;
	mul.wide.s32 	%rd102, %r130, 8;
	add.s64 	%rd103, %rd29, %rd102;
	ld.global.f64 	%fd178, [%rd103];
	ld.global.u32 	%r131, [%rd28+148];
	add.s32 	%r132, %r131, %r56;
	mul.wide.s32 	%rd104, %r132, 8;
	add.s64 	%rd105, %rd29, %rd104;
	ld.global.f64 	%fd179, [%rd105];
	mul.f64 	%fd180, %fd64, %fd179;
	fma.rn.f64 	%fd181, %fd73, %fd178, %fd180;
	ld.global.u32 	%r133, [%rd28+152];
	add.s32 	%r134, %r133, %r56;
	mul.wide.s32 	%rd106, %r134, 8;
	add.s64 	%rd107, %rd29, %rd106;
	ld.global.f64 	%fd182, [%rd107];
	ld.global.u32 	%r135, [%rd28+156];
	add.s32 	%r136, %r135, %r56;
	mul.wide.s32 	%rd108, %r136, 8;
	add.s64 	%rd109, %rd29, %rd108;
	ld.global.f64 	%fd183, [%rd109];
	mul.f64 	%fd184, %fd64, %fd183;
	fma.rn.f64 	%fd185, %fd73, %fd182, %fd184;
	mul.f64 	%fd186, %fd62, %fd185;
	fma.rn.f64 	%fd187, %fd72, %fd181, %fd186;
	mul.f64 	%fd188, %fd60, %fd187;
	fma.rn.f64 	%fd189, %fd71, %fd177, %fd188;
	ld.global.u32 	%r137, [%rd28+160];
	add.s32 	%r138, %r137, %r56;
	mul.wide.s32 	%rd110, %r138, 8;
	add.s64 	%rd111, %rd29, %rd110;
	ld.global.f64 	%fd190, [%rd111];
	ld.global.u32 	%r139, [%rd28+164];
	add.s32 	%r140, %r139, %r56;
	mul.wide.s32 	%rd112, %r140, 8;
	add.s64 	%rd113, %rd29, %rd112;
	ld.global.f64 	%fd191, [%rd113];
	mul.f64 	%fd192, %fd64, %fd191;
	fma.rn.f64 	%fd193, %fd73, %fd190, %fd192;
	ld.global.u32 	%r141, [%rd28+168];
	add.s32 	%r142, %r141, %r56;
	mul.wide.s32 	%rd114, %r142, 8;
	add.s64 	%rd115, %rd29, %rd114;
	ld.global.f64 	%fd194, [%rd115];
	ld.global.u32 	%r143, [%rd28+172];
	add.s32 	%r144, %r143, %r56;
	mul.wide.s32 	%rd116, %r144, 8;
	add.s64 	%rd117, %rd29, %rd116;
	ld.global.f64 	%fd195, [%rd117];
	mul.f64 	%fd196, %fd64, %fd195;
	fma.rn.f64 	%fd197, %fd73, %fd194, %fd196;
	mul.f64 	%fd198, %fd62, %fd197;
	fma.rn.f64 	%fd199, %fd72, %fd193, %fd198;
	ld.global.u32 	%r145, [%rd28+176];
	add.s32 	%r146, %r145, %r56;
	mul.wide.s32 	%rd118, %r146, 8;
	add.s64 	%rd119, %rd29, %rd118;
	ld.global.f64 	%fd200, [%rd119];
	ld.global.u32 	%r147, [%rd28+180];
	add.s32 	%r148, %r147, %r56;
	mul.wide.s32 	%rd120, %r148, 8;
	add.s64 	%rd121, %rd29, %rd120;
	ld.global.f64 	%fd201, [%rd121];
	mul.f64 	%fd202, %fd64, %fd201;
	fma.rn.f64 	%fd203, %fd73, %fd200, %fd202;
	ld.global.u32 	%r149, [%rd28+184];
	add.s32 	%r150, %r149, %r56;
	mul.wide.s32 	%rd122, %r150, 8;
	add.s64 	%rd123, %rd29, %rd122;
	ld.global.f64 	%fd204, [%rd123];
	ld.global.u32 	%r151, [%rd28+188];
	add.s32 	%r152, %r151, %r56;
	mul.wide.s32 	%rd124, %r152, 8;
	add.s64 	%rd125, %rd29, %rd124;
	ld.global.f64 	%fd205, [%rd125];
	mul.f64 	%fd206, %fd64, %fd205;
	fma.rn.f64 	%fd207, %fd73, %fd204, %fd206;
	mul.f64 	%fd208, %fd62, %fd207;
	fma.rn.f64 	%fd209, %fd72, %fd203, %fd208;
	mul.f64 	%fd210, %fd60, %fd209;
	fma.rn.f64 	%fd211, %fd71, %fd199, %fd210;
	mul.f64 	%fd212, %fd58, %fd211;
	fma.rn.f64 	%fd213, %fd70, %fd189, %fd212;
	ld.global.u32 	%r153, [%rd28+192];
	add.s32 	%r154, %r153, %r56;
	mul.wide.s32 	%rd126, %r154, 8;
	add.s64 	%rd127, %rd29, %rd126;
	ld.global.f64 	%fd214, [%rd127];
	ld.global.u32 	%r155, [%rd28+196];
	add.s32 	%r156, %r155, %r56;
	mul.wide.s32 	%rd128, %r156, 8;
	add.s64 	%rd129, %rd29, %rd128;
	ld.global.f64 	%fd215, [%rd129];
	mul.f64 	%fd216, %fd64, %fd215;
	fma.rn.f64 	%fd217, %fd73, %fd214, %fd216;
	ld.global.u32 	%r157, [%rd28+200];
	add.s32 	%r158, %r157, %r56;
	mul.wide.s32 	%rd130, %r158, 8;
	add.s64 	%rd131, %rd29, %rd130;
	ld.global.f64 	%fd218, [%rd131];
	ld.global.u32 	%r159, [%rd28+204];
	add.s32 	%r160, %r159, %r56;
	mul.wide.s32 	%rd132, %r160, 8;
	add.s64 	%rd133, %rd29, %rd132;
	ld.global.f64 	%fd219, [%rd133];
	mul.f64 	%fd220, %fd64, %fd219;
	fma.rn.f64 	%fd221, %fd73, %fd218, %fd220;
	mul.f64 	%fd222, %fd62, %fd221;
	fma.rn.f64 	%fd223, %fd72, %fd217, %fd222;
	ld.global.u32 	%r161, [%rd28+208];
	add.s32 	%r162, %r161, %r56;
	mul.wide.s32 	%rd134, %r162, 8;
	add.s64 	%rd135, %rd29, %rd134;
	ld.global.f64 	%fd224, [%rd135];
	ld.global.u32 	%r163, [%rd28+212];
	add.s32 	%r164, %r163, %r56;
	mul.wide.s32 	%rd136, %r164, 8;
	add.s64 	%rd137, %rd29, %rd136;
	ld.global.f64 	%fd225, [%rd137];
	mul.f64 	%fd226, %fd64, %fd225;
	fma.rn.f64 	%fd227, %fd73, %fd224, %fd226;
	ld.global.u32 	%r165, [%rd28+216];
	add.s32 	%r166, %r165, %r56;
	mul.wide.s32 	%rd138, %r166, 8;
	add.s64 	%rd139, %rd29, %rd138;
	ld.global.f64 	%fd228, [%rd139];
	ld.global.u32 	%r167, [%rd28+220];
	add.s32 	%r168, %r167, %r56;
	mul.wide.s32 	%rd140, %r168, 8;
	add.s64 	%rd141, %rd29, %rd140;
	ld.global.f64 	%fd229, [%rd141];
	mul.f64 	%fd230, %fd64, %fd229;
	fma.rn.f64 	%fd231, %fd73, %fd228, %fd230;
	mul.f64 	%fd232, %fd62, %fd231;
	fma.rn.f64 	%fd233, %fd72, %fd227, %fd232;
	mul.f64 	%fd234, %fd60, %fd233;
	fma.rn.f64 	%fd235, %fd71, %fd223, %fd234;
	ld.global.u32 	%r169, [%rd28+224];
	add.s32 	%r170, %r169, %r56;
	mul.wide.s32 	%rd142, %r170, 8;
	add.s64 	%rd143, %rd29, %rd142;
	ld.global.f64 	%fd236, [%rd143];
	ld.global.u32 	%r171, [%rd28+228];
	add.s32 	%r172, %r171, %r56;
	mul.wide.s32 	%rd144, %r172, 8;
	add.s64 	%rd145, %rd29, %rd144;
	ld.global.f64 	%fd237, [%rd145];
	mul.f64 	%fd238, %fd64, %fd237;
	fma.rn.f64 	%fd239, %fd73, %fd236, %fd238;
	ld.global.u32 	%r173, [%rd28+232];
	add.s32 	%r174, %r173, %r56;
	mul.wide.s32 	%rd146, %r174, 8;
	add.s64 	%rd147, %rd29, %rd146;
	ld.global.f64 	%fd240, [%rd147];
	ld.global.u32 	%r175, [%rd28+236];
	add.s32 	%r176, %r175, %r56;
	mul.wide.s32 	%rd148, %r176, 8;
	add.s64 	%rd149, %rd29, %rd148;
	ld.global.f64 	%fd241, [%rd149];
	mul.f64 	%fd242, %fd64, %fd241;
	fma.rn.f64 	%fd243, %fd73, %fd240, %fd242;
	mul.f64 	%fd244, %fd62, %fd243;
	fma.rn.f64 	%fd245, %fd72, %fd239, %fd244;
	ld.global.u32 	%r177, [%rd28+240];
	add.s32 	%r178, %r177, %r56;
	mul.wide.s32 	%rd150, %r178, 8;
	add.s64 	%rd151, %rd29, %rd150;
	ld.global.f64 	%fd246, [%rd151];
	ld.global.u32 	%r179, [%rd28+244];
	add.s32 	%r180, %r179, %r56;
	mul.wide.s32 	%rd152, %r180, 8;
	add.s64 	%rd153, %rd29, %rd152;
	ld.global.f64 	%fd247, [%rd153];
	mul.f64 	%fd248, %fd64, %fd247;
	fma.rn.f64 	%fd249, %fd73, %fd246, %fd248;
	ld.global.u32 	%r181, [%rd28+248];
	add.s32 	%r182, %r181, %r56;
	mul.wide.s32 	%rd154, %r182, 8;
	add.s64 	%rd155, %rd29, %rd154;
	ld.global.f64 	%fd250, [%rd155];
	ld.global.u32 	%r183, [%rd28+252];
	add.s32 	%r184, %r183, %r56;
	mul.wide.s32 	%rd156, %r184, 8;
	add.s64 	%rd157, %rd29, %rd156;
	ld.global.f64 	%fd251, [%rd157];
	mul.f64 	%fd252, %fd64, %fd251;
	fma.rn.f64 	%fd253, %fd73, %fd250, %fd252;
	mul.f64 	%fd254, %fd62, %fd253;
	fma.rn.f64 	%fd255, %fd72, %fd249, %fd254;
	mul.f64 	%fd256, %fd60, %fd255;
	fma.rn.f64 	%fd257, %fd71, %fd245, %fd256;
	mul.f64 	%fd258, %fd58, %fd257;
	fma.rn.f64 	%fd259, %fd70, %fd235, %fd258;
	mul.f64 	%fd260, %fd56, %fd259;
	fma.rn.f64 	%fd261, %fd69, %fd213, %fd260;
	mul.f64 	%fd262, %fd54, %fd261;
	fma.rn.f64 	%fd263, %fd68, %fd167, %fd262;
	ld.global.u32 	%r185, [%rd28+256];
	add.s32 	%r186, %r185, %r56;
	mul.wide.s32 	%rd158, %r186, 8;
	add.s64 	%rd159, %rd29, %rd158;
	ld.global.f64 	%fd264, [%rd159];
	ld.global.u32 	%r187, [%rd28+260];
	add.s32 	%r188, %r187, %r56;
	mul.wide.s32 	%rd160, %r188, 8;
	add.s64 	%rd161, %rd29, %rd160;
	ld.global.f64 	%fd265, [%rd161];
	mul.f64 	%fd266, %fd64, %fd265;
	fma.rn.f64 	%fd267, %fd73, %fd264, %fd266;
	ld.global.u32 	%r189, [%rd28+264];
	add.s32 	%r190, %r189, %r56;
	mul.wide.s32 	%rd162, %r190, 8;
	add.s64 	%rd163, %rd29, %rd162;
	ld.global.f64 	%fd268, [%rd163];
	ld.global.u32 	%r191, [%rd28+268];
	add.s32 	%r192, %r191, %r56;
	mul.wide.s32 	%rd164, %r192, 8;
	add.s64 	%rd165, %rd29, %rd164;
	ld.global.f64 	%fd269, [%rd165];
	mul.f64 	%fd270, %fd64, %fd269;
	fma.rn.f64 	%fd271, %fd73, %fd268, %fd270;
	mul.f64 	%fd272, %fd62, %fd271;
	fma.rn.f64 	%fd273, %fd72, %fd267, %fd272;
	ld.global.u32 	%r193, [%rd28+272];
	add.s32 	%r194, %r193, %r56;
	mul.wide.s32 	%rd166, %r194, 8;
	add.s64 	%rd167, %rd29, %rd166;
	ld.global.f64 	%fd274, [%rd167];
	ld.global.u32 	%r195, [%rd28+276];
	add.s32 	%r196, %r195, %r56;
	mul.wide.s32 	%rd168, %r196, 8;
	add.s64 	%rd169, %rd29, %rd168;
	ld.global.f64 	%fd275, [%rd169];
	mul.f64 	%fd276, %fd64, %fd275;
	fma.rn.f64 	%fd277, %fd73, %fd274, %fd276;
	ld.global.u32 	%r197, [%rd28+280];
	add.s32 	%r198, %r197, %r56;
	mul.wide.s32 	%rd170, %r198, 8;
	add.s64 	%rd171, %rd29, %rd170;
	ld.global.f64 	%fd278, [%rd171];
	ld.global.u32 	%r199, [%rd28+284];
	add.s32 	%r200, %r199, %r56;
	mul.wide.s32 	%rd172, %r200, 8;
	add.s64 	%rd173, %rd29, %rd172;
	ld.global.f64 	%fd279, [%rd173];
	mul.f64 	%fd280, %fd64, %fd279;
	fma.rn.f64 	%fd281, %fd73, %fd278, %fd280;
	mul.f64 	%fd282, %fd62, %fd281;
	fma.rn.f64 	%fd283, %fd72, %fd277, %fd282;
	mul.f64 	%fd284, %fd60, %fd283;
	fma.rn.f64 	%fd285, %fd71, %fd273, %fd284;
	ld.global.u32 	%r201, [%rd28+288];
	add.s32 	%r202, %r201, %r56;
	mul.wide.s32 	%rd174, %r202, 8;
	add.s64 	%rd175, %rd29, %rd174;
	ld.global.f64 	%fd286, [%rd175];
	ld.global.u32 	%r203, [%rd28+292];
	add.s32 	%r204, %r203, %r56;
	mul.wide.s32 	%rd176, %r204, 8;
	add.s64 	%rd177, %rd29, %rd176;
	ld.global.f64 	%fd287, [%rd177];
	mul.f64 	%fd288, %fd64, %fd287;
	fma.rn.f64 	%fd289, %fd73, %fd286, %fd288;
	ld.global.u32 	%r205, [%rd28+296];
	add.s32 	%r206, %r205, %r56;
	mul.wide.s32 	%rd178, %r206, 8;
	add.s64 	%rd179, %rd29, %rd178;
	ld.global.f64 	%fd290, [%rd179];
	ld.global.u32 	%r207, [%rd28+300];
	add.s32 	%r208, %r207, %r56;
	mul.wide.s32 	%rd180, %r208, 8;
	add.s64 	%rd181, %rd29, %rd180;
	ld.global.f64 	%fd291, [%rd181];
	mul.f64 	%fd292, %fd64, %fd291;
	fma.rn.f64 	%fd293, %fd73, %fd290, %fd292;
	mul.f64 	%fd294, %fd62, %fd293;
	fma.rn.f64 	%fd295, %fd72, %fd289, %fd294;
	ld.global.u32 	%r209, [%rd28+304];
	add.s32 	%r210, %r209, %r56;
	mul.wide.s32 	%rd182, %r210, 8;
	add.s64 	%rd183, %rd29, %rd182;
	ld.global.f64 	%fd296, [%rd183];
	ld.global.u32 	%r211, [%rd28+308];
	add.s32 	%r212, %r211, %r56;
	mul.wide.s32 	%rd184, %r212, 8;
	add.s64 	%rd185, %rd29, %rd184;
	ld.global.f64 	%fd297, [%rd185];
	mul.f64 	%fd298, %fd64, %fd297;
	fma.rn.f64 	%fd299, %fd73, %fd296, %fd298;
	ld.global.u32 	%r213, [%rd28+312];
	add.s32 	%r214, %r213, %r56;
	mul.wide.s32 	%rd186, %r214, 8;
	add.s64 	%rd187, %rd29, %rd186;
	ld.global.f64 	%fd300, [%rd187];
	ld.global.u32 	%r215, [%rd28+316];
	add.s32 	%r216, %r215, %r56;
	mul.wide.s32 	%rd188, %r216, 8;
	add.s64 	%rd189, %rd29, %rd188;
	ld.global.f64 	%fd301, [%rd189];
	mul.f64 	%fd302, %fd64, %fd301;
	fma.rn.f64 	%fd303, %fd73, %fd300, %fd302;
	mul.f64 	%fd304, %fd62, %fd303;
	fma.rn.f64 	%fd305, %fd72, %fd299, %fd304;
	mul.f64 	%fd306, %fd60, %fd305;
	fma.rn.f64 	%fd307, %fd71, %fd295, %fd306;
	mul.f64 	%fd308, %fd58, %fd307;
	fma.rn.f64 	%fd309, %fd70, %fd285, %fd308;
	ld.global.u32 	%r217, [%rd28+320];
	add.s32 	%r218, %r217, %r56;
	mul.wide.s32 	%rd190, %r218, 8;
	add.s64 	%rd191, %rd29, %rd190;
	ld.global.f64 	%fd310, [%rd191];
	ld.global.u32 	%r219, [%rd28+324];
	add.s32 	%r220, %r219, %r56;
	mul.wide.s32 	%rd192, %r220, 8;
	add.s64 	%rd193, %rd29, %rd192;
	ld.global.f64 	%fd311, [%rd193];
	mul.f64 	%fd312, %fd64, %fd311;
	fma.rn.f64 	%fd313, %fd73, %fd310, %fd312;
	ld.global.u32 	%r221, [%rd28+328];
	add.s32 	%r222, %r221, %r56;
	mul.wide.s32 	%rd194, %r222, 8;
	add.s64 	%rd195, %rd29, %rd194;
	ld.global.f64 	%fd314, [%rd195];
	ld.global.u32 	%r223, [%rd28+332];
	add.s32 	%r224, %r223, %r56;
	mul.wide.s32 	%rd196, %r224, 8;
	add.s64 	%rd197, %rd29, %rd196;
	ld.global.f64 	%fd315, [%rd197];
	mul.f64 	%fd316, %fd64, %fd315;
	fma.rn.f64 	%fd317, %fd73, %fd314, %fd316;
	mul.f64 	%fd318, %fd62, %fd317;
	fma.rn.f64 	%fd319, %fd72, %fd313, %fd318;
	ld.global.u32 	%r225, [%rd28+336];
	add.s32 	%r226, %r225, %r56;
	mul.wide.s32 	%rd198, %r226, 8;
	add.s64 	%rd199, %rd29, %rd198;
	ld.global.f64 	%fd320, [%rd199];
	ld.global.u32 	%r227, [%rd28+340];
	add.s32 	%r228, %r227, %r56;
	mul.wide.s32 	%rd200, %r228, 8;
	add.s64 	%rd201, %rd29, %rd200;
	ld.global.f64 	%fd321, [%rd201];
	mul.f64 	%fd322, %fd64, %fd321;
	fma.rn.f64 	%fd323, %fd73, %fd320, %fd322;
	ld.global.u32 	%r229, [%rd28+344];
	add.s32 	%r230, %r229, %r56;
	mul.wide.s32 	%rd202, %r230, 8;
	add.s64 	%rd203, %rd29, %rd202;
	ld.global.f64 	%fd324, [%rd203];
	ld.global.u32 	%r231, [%rd28+348];
	add.s32 	%r232, %r231, %r56;
	mul.wide.s32 	%rd204, %r232, 8;
	add.s64 	%rd205, %rd29, %rd204;
	ld.global.f64 	%fd325, [%rd205];
	mul.f64 	%fd326, %fd64, %fd325;
	fma.rn.f64 	%fd327, %fd73, %fd324, %fd326;
	mul.f64 	%fd328, %fd62, %fd327;
	fma.rn.f64 	%fd329, %fd72, %fd323, %fd328;
	mul.f64 	%fd330, %fd60, %fd329;
	fma.rn.f64 	%fd331, %fd71, %fd319, %fd330;
	ld.global.u32 	%r233, [%rd28+352];
	add.s32 	%r234, %r233, %r56;
	mul.wide.s32 	%rd206, %r234, 8;
	add.s64 	%rd207, %rd29, %rd206;
	ld.global.f64 	%fd332, [%rd207];
	ld.global.u32 	%r235, [%rd28+356];
	add.s32 	%r236, %r235, %r56;
	mul.wide.s32 	%rd208, %r236, 8;
	add.s64 	%rd209, %rd29, %rd208;
	ld.global.f64 	%fd333, [%rd209];
	mul.f64 	%fd334, %fd64, %fd333;
	fma.rn.f64 	%fd335, %fd73, %fd332, %fd334;
	ld.global.u32 	%r237, [%rd28+360];
	add.s32 	%r238, %r237, %r56;
	mul.wide.s32 	%rd210, %r238, 8;
	add.s64 	%rd211, %rd29, %rd210;
	ld.global.f64 	%fd336, [%rd211];
	ld.global.u32 	%r239, [%rd28+364];
	add.s32 	%r240, %r239, %r56;
	mul.wide.s32 	%rd212, %r240, 8;
	add.s64 	%rd213, %rd29, %rd212;
	ld.global.f64 	%fd337, [%rd213];
	mul.f64 	%fd338, %fd64, %fd337;
	fma.rn.f64 	%fd339, %fd73, %fd336, %fd338;
	mul.f64 	%fd340, %fd62, %fd339;
	fma.rn.f64 	%fd341, %fd72, %fd335, %fd340;
	ld.global.u32 	%r241, [%rd28+368];
	add.s32 	%r242, %r241, %r56;
	mul.wide.s32 	%rd214, %r242, 8;
	add.s64 	%rd215, %rd29, %rd214;
	ld.global.f64 	%fd342, [%rd215];
	ld.global.u32 	%r243, [%rd28+372];
	add.s32 	%r244, %r243, %r56;
	mul.wide.s32 	%rd216, %r244, 8;
	add.s64 	%rd217, %rd29, %rd216;
	ld.global.f64 	%fd343, [%rd217];
	mul.f64 	%fd344, %fd64, %fd343;
	fma.rn.f64 	%fd345, %fd73, %fd342, %fd344;
	ld.global.u32 	%r245, [%rd28+376];
	add.s32 	%r246, %r245, %r56;
	mul.wide.s32 	%rd218, %r246, 8;
	add.s64 	%rd219, %rd29, %rd218;
	ld.global.f64 	%fd346, [%rd219];
	ld.global.u32 	%r247, [%rd28+380];
	add.s32 	%r248, %r247, %r56;
	mul.wide.s32 	%rd220, %r248, 8;
	add.s64 	%rd221, %rd29, %rd220;
	ld.global.f64 	%fd347, [%rd221];
	mul.f64 	%fd348, %fd64, %fd347;
	fma.rn.f64 	%fd349, %fd73, %fd346, %fd348;
	mul.f64 	%fd350, %fd62, %fd349;
	fma.rn.f64 	%fd351, %fd72, %fd345, %fd350;
	mul.f64 	%fd352, %fd60, %fd351;
	fma.rn.f64 	%fd353, %fd71, %fd341, %fd352;
	mul.f64 	%fd354, %fd58, %fd353;
	fma.rn.f64 	%fd355, %fd70, %fd331, %fd354;
	mul.f64 	%fd356, %fd56, %fd355;
	fma.rn.f64 	%fd357, %fd69, %fd309, %fd356;
	ld.global.u32 	%r249, [%rd28+384];
	add.s32 	%r250, %r249, %r56;
	mul.wide.s32 	%rd222, %r250, 8;
	add.s64 	%rd223, %rd29, %rd222;
	ld.global.f64 	%fd358, [%rd223];
	ld.global.u32 	%r251, [%rd28+388];
	add.s32 	%r252, %r251, %r56;
	mul.wide.s32 	%rd224, %r252, 8;
	add.s64 	%rd225, %rd29, %rd224;
	ld.global.f64 	%fd359, [%rd225];
	mul.f64 	%fd360, %fd64, %fd359;
	fma.rn.f64 	%fd361, %fd73, %fd358, %fd360;
	ld.global.u32 	%r253, [%rd28+392];
	add.s32 	%r254, %r253, %r56;
	mul.wide.s32 	%rd226, %r254, 8;
	add.s64 	%rd227, %rd29, %rd226;
	ld.global.f64 	%fd362, [%rd227];
	ld.global.u32 	%r255, [%rd28+396];
	add.s32 	%r256, %r255, %r56;
	mul.wide.s32 	%rd228, %r256, 8;
	add.s64 	%rd229, %rd29, %rd228;
	ld.global.f64 	%fd363, [%rd229];
	mul.f64 	%fd364, %fd64, %fd363;
	fma.rn.f64 	%fd365, %fd73, %fd362, %fd364;
	mul.f64 	%fd366, %fd62, %fd365;
	fma.rn.f64 	%fd367, %fd72, %fd361, %fd366;
	ld.global.u32 	%r257, [%rd28+400];
	add.s32 	%r258, %r257, %r56;
	mul.wide.s32 	%rd230, %r258, 8;
	add.s64 	%rd231, %rd29, %rd230;
	ld.global.f64 	%fd368, [%rd231];
	ld.global.u32 	%r259, [%rd28+404];
	add.s32 	%r260, %r259, %r56;
	mul.wide.s32 	%rd232, %r260, 8;
	add.s64 	%rd233, %rd29, %rd232;
	ld.global.f64 	%fd369, [%rd233];
	mul.f64 	%fd370, %fd64, %fd369;
	fma.rn.f64 	%fd371, %fd73, %fd368, %fd370;
	ld.global.u32 	%r261, [%rd28+408];
	add.s32 	%r262, %r261, %r56;
	mul.wide.s32 	%rd234, %r262, 8;
	add.s64 	%rd235, %rd29, %rd234;
	ld.global.f64 	%fd372, [%rd235];
	ld.global.u32 	%r263, [%rd28+412];
	add.s32 	%r264, %r263, %r56;
	mul.wide.s32 	%rd236, %r264, 8;
	add.s64 	%rd237, %rd29, %rd236;
	ld.global.f64 	%fd373, [%rd237];
	mul.f64 	%fd374, %fd64, %fd373;
	fma.rn.f64 	%fd375, %fd73, %fd372, %fd374;
	mul.f64 	%fd376, %fd62, %fd375;
	fma.rn.f64 	%fd377, %fd72, %fd371, %fd376;
	mul.f64 	%fd378, %fd60, %fd377;
	fma.rn.f64 	%fd379, %fd71, %fd367, %fd378;
	ld.global.u32 	%r265, [%rd28+416];
	add.s32 	%r266, %r265, %r56;
	mul.wide.s32 	%rd238, %r266, 8;
	add.s64 	%rd239, %rd29, %rd238;
	ld.global.f64 	%fd380, [%rd239];
	ld.global.u32 	%r267, [%rd28+420];
	add.s32 	%r268, %r267, %r56;
	mul.wide.s32 	%rd240, %r268, 8;
	add.s64 	%rd241, %rd29, %rd240;
	ld.global.f64 	%fd381, [%rd241];
	mul.f64 	%fd382, %fd64, %fd381;
	fma.rn.f64 	%fd383, %fd73, %fd380, %fd382;
	ld.global.u32 	%r269, [%rd28+424];
	add.s32 	%r270, %r269, %r56;
	mul.wide.s32 	%rd242, %r270, 8;
	add.s64 	%rd243, %rd29, %rd242;
	ld.global.f64 	%fd384, [%rd243];
	ld.global.u32 	%r271, [%rd28+428];
	add.s32 	%r272, %r271, %r56;
	mul.wide.s32 	%rd244, %r272, 8;
	add.s64 	%rd245, %rd29, %rd244;
	ld.global.f64 	%fd385, [%rd245];
	mul.f64 	%fd386, %fd64, %fd385;
	fma.rn.f64 	%fd387, %fd73, %fd384, %fd386;
	mul.f64 	%fd388, %fd62, %fd387;
	fma.rn.f64 	%fd389, %fd72, %fd383, %fd388;
	ld.global.u32 	%r273, [%rd28+432];
	add.s32 	%r274, %r273, %r56;
	mul.wide.s32 	%rd246, %r274, 8;
	add.s64 	%rd247, %rd29, %rd246;
	ld.global.f64 	%fd390, [%rd247];
	ld.global.u32 	%r275, [%rd28+436];
	add.s32 	%r276, %r275, %r56;
	mul.wide.s32 	%rd248, %r276, 8;
	add.s64 	%rd249, %rd29, %rd248;
	ld.global.f64 	%fd391, [%rd249];
	mul.f64 	%fd392, %fd64, %fd391;
	fma.rn.f64 	%fd393, %fd73, %fd390, %fd392;
	ld.global.u32 	%r277, [%rd28+440];
	add.s32 	%r278, %r277, %r56;
	mul.wide.s32 	%rd250, %r278, 8;
	add.s64 	%rd251, %rd29, %rd250;
	ld.global.f64 	%fd394, [%rd251];
	ld.global.u32 	%r279, [%rd28+444];
	add.s32 	%r280, %r279, %r56;
	mul.wide.s32 	%rd252, %r280, 8;
	add.s64 	%rd253, %rd29, %rd252;
	ld.global.f64 	%fd395, [%rd253];
	mul.f64 	%fd396, %fd64, %fd395;
	fma.rn.f64 	%fd397, %fd73, %fd394, %fd396;
	mul.f64 	%fd398, %fd62, %fd397;
	fma.rn.f64 	%fd399, %fd72, %fd393, %fd398;
	mul.f64 	%fd400, %fd60, %fd399;
	fma.rn.f64 	%fd401, %fd71, %fd389, %fd400;
	mul.f64 	%fd402, %fd58, %fd401;
	fma.rn.f64 	%fd403, %fd70, %fd379, %fd402;
	ld.global.u32 	%r281, [%rd28+448];
	add.s32 	%r282, %r281, %r56;
	mul.wide.s32 	%rd254, %r282, 8;
	add.s64 	%rd255, %rd29, %rd254;
	ld.global.f64 	%fd404, [%rd255];
	ld.global.u32 	%r283, [%rd28+452];
	add.s32 	%r284, %r283, %r56;
	mul.wide.s32 	%rd256, %r284, 8;
	add.s64 	%rd257, %rd29, %rd256;
	ld.global.f64 	%fd405, [%rd257];
	mul.f64 	%fd406, %fd64, %fd405;
	fma.rn.f64 	%fd407, %fd73, %fd404, %fd406;
	ld.global.u32 	%r285, [%rd28+456];
	add.s32 	%r286, %r285, %r56;
	mul.wide.s32 	%rd258, %r286, 8;
	add.s64 	%rd259, %rd29, %rd258;
	ld.global.f64 	%fd408, [%rd259];
	ld.global.u32 	%r287, [%rd28+460];
	add.s32 	%r288, %r287, %r56;
	mul.wide.s32 	%rd260, %r288, 8;
	add.s64 	%rd261, %rd29, %rd260;
	ld.global.f64 	%fd409, [%rd261];
	mul.f64 	%fd410, %fd64, %fd409;
	fma.rn.f64 	%fd411, %fd73, %fd408, %fd410;
	mul.f64 	%fd412, %fd62, %fd411;
	fma.rn.f64 	%fd413, %fd72, %fd407, %fd412;
	ld.global.u32 	%r289, [%rd28+464];
	add.s32 	%r290, %r289, %r56;
	mul.wide.s32 	%rd262, %r290, 8;
	add.s64 	%rd263, %rd29, %rd262;
	ld.global.f64 	%fd414, [%rd263];
	ld.global.u32 	%r291, [%rd28+468];
	add.s32 	%r292, %r291, %r56;
	mul.wide.s32 	%rd264, %r292, 8;
	add.s64 	%rd265, %rd29, %rd264;
	ld.global.f64 	%fd415, [%rd265];
	mul.f64 	%fd416, %fd64, %fd415;
	fma.rn.f64 	%fd417, %fd73, %fd414, %fd416;
	ld.global.u32 	%r293, [%rd28+472];
	add.s32 	%r294, %r293, %r56;
	mul.wide.s32 	%rd266, %r294, 8;
	add.s64 	%rd267, %rd29, %rd266;
	ld.global.f64 	%fd418, [%rd267];
	ld.global.u32 	%r295, [%rd28+476];
	add.s32 	%r296, %r295, %r56;
	mul.wide.s32 	%rd268, %r296, 8;
	add.s64 	%rd269, %rd29, %rd268;
	ld.global.f64 	%fd419, [%rd269];
	mul.f64 	%fd420, %fd64, %fd419;
	fma.rn.f64 	%fd421, %fd73, %fd418, %fd420;
	mul.f64 	%fd422, %fd62, %fd421;
	fma.rn.f64 	%fd423, %fd72, %fd417, %fd422;
	mul.f64 	%fd424, %fd60, %fd423;
	fma.rn.f64 	%fd425, %fd71, %fd413, %fd424;
	ld.global.u32 	%r297, [%rd28+480];
	add.s32 	%r298, %r297, %r56;
	mul.wide.s32 	%rd270, %r298, 8;
	add.s64 	%rd271, %rd29, %rd270;
	ld.global.f64 	%fd426, [%rd271];
	ld.global.u32 	%r299, [%rd28+484];
	add.s32 	%r300, %r299, %r56;
	mul.wide.s32 	%rd272, %r300, 8;
	add.s64 	%rd273, %rd29, %rd272;
	ld.global.f64 	%fd427, [%rd273];
	mul.f64 	%fd428, %fd64, %fd427;
	fma.rn.f64 	%fd429, %fd73, %fd426, %fd428;
	ld.global.u32 	%r301, [%rd28+488];
	add.s32 	%r302, %r301, %r56;
	mul.wide.s32 	%rd274, %r302, 8;
	add.s64 	%rd275, %rd29, %rd274;
	ld.global.f64 	%fd430, [%rd275];
	ld.global.u32 	%r303, [%rd28+492];
	add.s32 	%r304, %r303, %r56;
	mul.wide.s32 	%rd276, %r304, 8;
	add.s64 	%rd277, %rd29, %rd276;
	ld.global.f64 	%fd431, [%rd277];
	mul.f64 	%fd432, %fd64, %fd431;
	fma.rn.f64 	%fd433, %fd73, %fd430, %fd432;
	mul.f64 	%fd434, %fd62, %fd433;
	fma.rn.f64 	%fd435, %fd72, %fd429, %fd434;
	ld.global.u32 	%r305, [%rd28+496];
	add.s32 	%r306, %r305, %r56;
	mul.wide.s32 	%rd278, %r306, 8;
	add.s64 	%rd279, %rd29, %rd278;
	ld.global.f64 	%fd436, [%rd279];
	ld.global.u32 	%r307, [%rd28+500];
	add.s32 	%r308, %r307, %r56;
	mul.wide.s32 	%rd280, %r308, 8;
	add.s64 	%rd281, %rd29, %rd280;
	ld.global.f64 	%fd437, [%rd281];
	mul.f64 	%fd438, %fd64, %fd437;
	fma.rn.f64 	%fd439, %fd73, %fd436, %fd438;
	ld.global.u32 	%r309, [%rd28+504];
	add.s32 	%r310, %r309, %r56;
	mul.wide.s32 	%rd282, %r310, 8;
	add.s64 	%rd283, %rd29, %rd282;
	ld.global.f64 	%fd440, [%rd283];
	ld.global.u32 	%r311, [%rd28+508];
	add.s32 	%r312, %r311, %r56;
	mul.wide.s32 	%rd284, %r312, 8;
	add.s64 	%rd285, %rd29, %rd284;
	ld.global.f64 	%fd441, [%rd285];
	mul.f64 	%fd442, %fd64, %fd441;
	fma.rn.f64 	%fd443, %fd73, %fd440, %fd442;
	mul.f64 	%fd444, %fd62, %fd443;
	fma.rn.f64 	%fd445, %fd72, %fd439, %fd444;
	mul.f64 	%fd446, %fd60, %fd445;
	fma.rn.f64 	%fd447, %fd71, %fd435, %fd446;
	mul.f64 	%fd448, %fd58, %fd447;
	fma.rn.f64 	%fd449, %fd70, %fd425, %fd448;
	mul.f64 	%fd450, %fd56, %fd449;
	fma.rn.f64 	%fd451, %fd69, %fd403, %fd450;
	mul.f64 	%fd452, %fd54, %fd451;
	fma.rn.f64 	%fd453, %fd68, %fd357, %fd452;
	mul.f64 	%fd454, %fd52, %fd453;
	fma.rn.f64 	%fd455, %fd67, %fd263, %fd454;
	ld.global.u32 	%r313, [%rd28+512];
	add.s32 	%r314, %r313, %r56;
	mul.wide.s32 	%rd286, %r314, 8;
	add.s64 	%rd287, %rd29, %rd286;
	ld.global.f64 	%fd456, [%rd287];
	ld.global.u32 	%r315, [%rd28+516];
	add.s32 	%r316, %r315, %r56;
	mul.wide.s32 	%rd288, %r316, 8;
	add.s64 	%rd289, %rd29, %rd288;
	ld.global.f64 	%fd457, [%rd289];
	mul.f64 	%fd458, %fd64, %fd457;
	fma.rn.f64 	%fd459, %fd73, %fd456, %fd458;
	ld.global.u32 	%r317, [%rd28+520];
	add.s32 	%r318, %r317, %r56;
	mul.wide.s32 	%rd290, %r318, 8;
	add.s64 	%rd291, %rd29, %rd290;
	ld.global.f64 	%fd460, [%rd291];
	ld.global.u32 	%r319, [%rd28+524];
	add.s32 	%r320, %r319, %r56;
	mul.wide.s32 	%rd292, %r320, 8;
	add.s64 	%rd293, %rd29, %rd292;
	ld.global.f64 	%fd461, [%rd293];
	mul.f64 	%fd462, %fd64, %fd461;
	fma.rn.f64 	%fd463, %fd73, %fd460, %fd462;
	mul.f64 	%fd464, %fd62, %fd463;
	fma.rn.f64 	%fd465, %fd72, %fd459, %fd464;
	ld.global.u32 	%r321, [%rd28+528];
	add.s32 	%r322, %r321, %r56;
	mul.wide.s32 	%rd294, %r322, 8;
	add.s64 	%rd295, %rd29, %rd294;
	ld.global.f64 	%fd466, [%rd295];
	ld.global.u32 	%r323, [%rd28+532];
	add.s32 	%r324, %r323, %r56;
	mul.wide.s32 	%rd296, %r324, 8;
	add.s64 	%rd297, %rd29, %rd296;
	ld.global.f64 	%fd467, [%rd297];
	mul.f64 	%fd468, %fd64, %fd467;
	fma.rn.f64 	%fd469, %fd73, %fd466, %fd468;
	ld.global.u32 	%r325, [%rd28+536];
	add.s32 	%r326, %r325, %r56;
	mul.wide.s32 	%rd298, %r326, 8;
	add.s64 	%rd299, %rd29, %rd298;
	ld.global.f64 	%fd470, [%rd299];
	ld.global.u32 	%r327, [%rd28+540];
	add.s32 	%r328, %r327, %r56;
	mul.wide.s32 	%rd300, %r328, 8;
	add.s64 	%rd301, %rd29, %rd300;
	ld.global.f64 	%fd471, [%rd301];
	mul.f64 	%fd472, %fd64, %fd471;
	fma.rn.f64 	%fd473, %fd73, %fd470, %fd472;
	mul.f64 	%fd474, %fd62, %fd473;
	fma.rn.f64 	%fd475, %fd72, %fd469, %fd474;
	mul.f64 	%fd476, %fd60, %fd475;
	fma.rn.f64 	%fd477, %fd71, %fd465, %fd476;
	ld.global.u32 	%r329, [%rd28+544];
	add.s32 	%r330, %r329, %r56;
	mul.wide.s32 	%rd302, %r330, 8;
	add.s64 	%rd303, %rd29, %rd302;
	ld.global.f64 	%fd478, [%rd303];
	ld.global.u32 	%r331, [%rd28+548];
	add.s32 	%r332, %r331, %r56;
	mul.wide.s32 	%rd304, %r332, 8;
	add.s64 	%rd305, %rd29, %rd304;
	ld.global.f64 	%fd479, [%rd305];
	mul.f64 	%fd480, %fd64, %fd479;
	fma.rn.f64 	%fd481, %fd73, %fd478, %fd480;
	ld.global.u32 	%r333, [%rd28+552];
	add.s32 	%r334, %r333, %r56;
	mul.wide.s32 	%rd306, %r334, 8;
	add.s64 	%rd307, %rd29, %rd306;
	ld.global.f64 	%fd482, [%rd307];
	ld.global.u32 	%r335, [%rd28+556];
	add.s32 	%r336, %r335, %r56;
	mul.wide.s32 	%rd308, %r336, 8;
	add.s64 	%rd309, %rd29, %rd308;
	ld.global.f64 	%fd483, [%rd309];
	mul.f64 	%fd484, %fd64, %fd483;
	fma.rn.f64 	%fd485, %fd73, %fd482, %fd484;
	mul.f64 	%fd486, %fd62, %fd485;
	fma.rn.f64 	%fd487, %fd72, %fd481, %fd486;
	ld.global.u32 	%r337, [%rd28+560];
	add.s32 	%r338, %r337, %r56;
	mul.wide.s32 	%rd310, %r338, 8;
	add.s64 	%rd311, %rd29, %rd310;
	ld.global.f64 	%fd488, [%rd311];
	ld.global.u32 	%r339, [%rd28+564];
	add.s32 	%r340, %r339, %r56;
	mul.wide.s32 	%rd312, %r340, 8;
	add.s64 	%rd313, %rd29, %rd312;
	ld.global.f64 	%fd489, [%rd313];
	mul.f64 	%fd490, %fd64, %fd489;
	fma.rn.f64 	%fd491, %fd73, %fd488, %fd490;
	ld.global.u32 	%r341, [%rd28+568];
	add.s32 	%r342, %r341, %r56;
	mul.wide.s32 	%rd314, %r342, 8;
	add.s64 	%rd315, %rd29, %rd314;
	ld.global.f64 	%fd492, [%rd315];
	ld.global.u32 	%r343, [%rd28+572];
	add.s32 	%r344, %r343, %r56;
	mul.wide.s32 	%rd316, %r344, 8;
	add.s64 	%rd317, %rd29, %rd316;
	ld.global.f64 	%fd493, [%rd317];
	mul.f64 	%fd494, %fd64, %fd493;
	fma.rn.f64 	%fd495, %fd73, %fd492, %fd494;
	mul.f64 	%fd496, %fd62, %fd495;
	fma.rn.f64 	%fd497, %fd72, %fd491, %fd496;
	mul.f64 	%fd498, %fd60, %fd497;
	fma.rn.f64 	%fd499, %fd71, %fd487, %fd498;
	mul.f64 	%fd500, %fd58, %fd499;
	fma.rn.f64 	%fd501, %fd70, %fd477, %fd500;
	ld.global.u32 	%r345, [%rd28+576];
	add.s32 	%r346, %r345, %r56;
	mul.wide.s32 	%rd318, %r346, 8;
	add.s64 	%rd319, %rd29, %rd318;
	ld.global.f64 	%fd502, [%rd319];
	ld.global.u32 	%r347, [%rd28+580];
	add.s32 	%r348, %r347, %r56;
	mul.wide.s32 	%rd320, %r348, 8;
	add.s64 	%rd321, %rd29, %rd320;
	ld.global.f64 	%fd503, [%rd321];
	mul.f64 	%fd504, %fd64, %fd503;
	fma.rn.f64 	%fd505, %fd73, %fd502, %fd504;
	ld.global.u32 	%r349, [%rd28+584];
	add.s32 	%r350, %r349, %r56;
	mul.wide.s32 	%rd322, %r350, 8;
	add.s64 	%rd323, %rd29, %rd322;
	ld.global.f64 	%fd506, [%rd323];
	ld.global.u32 	%r351, [%rd28+588];
	add.s32 	%r352, %r351, %r56;
	mul.wide.s32 	%rd324, %r352, 8;
	add.s64 	%rd325, %rd29, %rd324;
	ld.global.f64 	%fd507, [%rd325];
	mul.f64 	%fd508, %fd64, %fd507;
	fma.rn.f64 	%fd509, %fd73, %fd506, %fd508;
	mul.f64 	%fd510, %fd62, %fd509;
	fma.rn.f64 	%fd511, %fd72, %fd505, %fd510;
	ld.global.u32 	%r353, [%rd28+592];
	add.s32 	%r354, %r353, %r56;
	mul.wide.s32 	%rd326, %r354, 8;
	add.s64 	%rd327, %rd29, %rd326;
	ld.global.f64 	%fd512, [%rd327];
	ld.global.u32 	%r355, [%rd28+596];
	add.s32 	%r356, %r355, %r56;
	mul.wide.s32 	%rd328, %r356, 8;
	add.s64 	%rd329, %rd29, %rd328;
	ld.global.f64 	%fd513, [%rd329];
	mul.f64 	%fd514, %fd64, %fd513;
	fma.rn.f64 	%fd515, %fd73, %fd512, %fd514;
	ld.global.u32 	%r357, [%rd28+600];
	add.s32 	%r358, %r357, %r56;
	mul.wide.s32 	%rd330, %r358, 8;
	add.s64 	%rd331, %rd29, %rd330;
	ld.global.f64 	%fd516, [%rd331];
	ld.global.u32 	%r359, [%rd28+604];
	add.s32 	%r360, %r359, %r56;
	mul.wide.s32 	%rd332, %r360, 8;
	add.s64 	%rd333, %rd29, %rd332;
	ld.global.f64 	%fd517, [%rd333];
	mul.f64 	%fd518, %fd64, %fd517;
	fma.rn.f64 	%fd519, %fd73, %fd516, %fd518;
	mul.f64 	%fd520, %fd62, %fd519;
	fma.rn.f64 	%fd521, %fd72, %fd515, %fd520;
	mul.f64 	%fd522, %fd60, %fd521;
	fma.rn.f64 	%fd523, %fd71, %fd511, %fd522;
	ld.global.u32 	%r361, [%rd28+608];
	add.s32 	%r362, %r361, %r56;
	mul.wide.s32 	%rd334, %r362, 8;
	add.s64 	%rd335, %rd29, %rd334;
	ld.global.f64 	%fd524, [%rd335];
	ld.global.u32 	%r363, [%rd28+612];
	add.s32 	%r364, %r363, %r56;
	mul.wide.s32 	%rd336, %r364, 8;
	add.s64 	%rd337, %rd29, %rd336;
	ld.global.f64 	%fd525, [%rd337];
	mul.f64 	%fd526, %fd64, %fd525;
	fma.rn.f64 	%fd527, %fd73, %fd524, %fd526;
	ld.global.u32 	%r365, [%rd28+616];
	add.s32 	%r366, %r365, %r56;
	mul.wide.s32 	%rd338, %r366, 8;
	add.s64 	%rd339, %rd29, %rd338;
	ld.global.f64 	%fd528, [%rd339];
	ld.global.u32 	%r367, [%rd28+620];
	add.s32 	%r368, %r367, %r56;
	mul.wide.s32 	%rd340, %r368, 8;
	add.s64 	%rd341, %rd29, %rd340;
	ld.global.f64 	%fd529, [%rd341];
	mul.f64 	%fd530, %fd64, %fd529;
	fma.rn.f64 	%fd531, %fd73, %fd528, %fd530;
	mul.f64 	%fd532, %fd62, %fd531;
	fma.rn.f64 	%fd533, %fd72, %fd527, %fd532;
	ld.global.u32 	%r369, [%rd28+624];
	add.s32 	%r370, %r369, %r56;
	mul.wide.s32 	%rd342, %r370, 8;
	add.s64 	%rd343, %rd29, %rd342;
	ld.global.f64 	%fd534, [%rd343];
	ld.global.u32 	%r371, [%rd28+628];
	add.s32 	%r372, %r371, %r56;
	mul.wide.s32 	%rd344, %r372, 8;
	add.s64 	%rd345, %rd29, %rd344;
	ld.global.f64 	%fd535, [%rd345];
	mul.f64 	%fd536, %fd64, %fd535;
	fma.rn.f64 	%fd537, %fd73, %fd534, %fd536;
	ld.global.u32 	%r373, [%rd28+632];
	add.s32 	%r374, %r373, %r56;
	mul.wide.s32 	%rd346, %r374, 8;
	add.s64 	%rd347, %rd29, %rd346;
	ld.global.f64 	%fd538, [%rd347];
	ld.global.u32 	%r375, [%rd28+636];
	add.s32 	%r376, %r375, %r56;
	mul.wide.s32 	%rd348, %r376, 8;
	add.s64 	%rd349, %rd29, %rd348;
	ld.global.f64 	%fd539, [%rd349];
	mul.f64 	%fd540, %fd64, %fd539;
	fma.rn.f64 	%fd541, %fd73, %fd538, %fd540;
	mul.f64 	%fd542, %fd62, %fd541;
	fma.rn.f64 	%fd543, %fd72, %fd537, %fd542;
	mul.f64 	%fd544, %fd60, %fd543;
	fma.rn.f64 	%fd545, %fd71, %fd533, %fd544;
	mul.f64 	%fd546, %fd58, %fd545;
	fma.rn.f64 	%fd547, %fd70, %fd523, %fd546;
	mul.f64 	%fd548, %fd56, %fd547;
	fma.rn.f64 	%fd549, %fd69, %fd501, %fd548;
	ld.global.u32 	%r377, [%rd28+640];
	add.s32 	%r378, %r377, %r56;
	mul.wide.s32 	%rd350, %r378, 8;
	add.s64 	%rd351, %rd29, %rd350;
	ld.global.f64 	%fd550, [%rd351];
	ld.global.u32 	%r379, [%rd28+644];
	add.s32 	%r380, %r379, %r56;
	mul.wide.s32 	%rd352, %r380, 8;
	add.s64 	%rd353, %rd29, %rd352;
	ld.global.f64 	%fd551, [%rd353];
	mul.f64 	%fd552, %fd64, %fd551;
	fma.rn.f64 	%fd553, %fd73, %fd550, %fd552;
	ld.global.u32 	%r381, [%rd28+648];
	add.s32 	%r382, %r381, %r56;
	mul.wide.s32 	%rd354, %r382, 8;
	add.s64 	%rd355, %rd29, %rd354;
	ld.global.f64 	%fd554, [%rd355];
	ld.global.u32 	%r383, [%rd28+652];
	add.s32 	%r384, %r383, %r56;
	mul.wide.s32 	%rd356, %r384, 8;
	add.s64 	%rd357, %rd29, %rd356;
	ld.global.f64 	%fd555, [%rd357];
	mul.f64 	%fd556, %fd64, %fd555;
	fma.rn.f64 	%fd557, %fd73, %fd554, %fd556;
	mul.f64 	%fd558, %fd62, %fd557;
	fma.rn.f64 	%fd559, %fd72, %fd553, %fd558;
	ld.global.u32 	%r385, [%rd28+656];
	add.s32 	%r386, %r385, %r56;
	mul.wide.s32 	%rd358, %r386, 8;
	add.s64 	%rd359, %rd29, %rd358;
	ld.global.f64 	%fd560, [%rd359];
	ld.global.u32 	%r387, [%rd28+660];
	add.s32 	%r388, %r387, %r56;
	mul.wide.s32 	%rd360, %r388, 8;
	add.s64 	%rd361, %rd29, %rd360;
	ld.global.f64 	%fd561, [%rd361];
	mul.f64 	%fd562, %fd64, %fd561;
	fma.rn.f64 	%fd563, %fd73, %fd560, %fd562;
	ld.global.u32 	%r389, [%rd28+664];
	add.s32 	%r390, %r389, %r56;
	mul.wide.s32 	%rd362, %r390, 8;
	add.s64 	%rd363, %rd29, %rd362;
	ld.global.f64 	%fd564, [%rd363];
	ld.global.u32 	%r391, [%rd28+668];
	add.s32 	%r392, %r391, %r56;
	mul.wide.s32 	%rd364, %r392, 8;
	add.s64 	%rd365, %rd29, %rd364;
	ld.global.f64 	%fd565, [%rd365];
	mul.f64 	%fd566, %fd64, %fd565;
	fma.rn.f64 	%fd567, %fd73, %fd564, %fd566;
	mul.f64 	%fd568, %fd62, %fd567;
	fma.rn.f64 	%fd569, %fd72, %fd563, %fd568;
	mul.f64 	%fd570, %fd60, %fd569;
	fma.rn.f64 	%fd571, %fd71, %fd559, %fd570;
	ld.global.u32 	%r393, [%rd28+672];
	add.s32 	%r394, %r393, %r56;
	mul.wide.s32 	%rd366, %r394, 8;
	add.s64 	%rd367, %rd29, %rd366;
	ld.global.f64 	%fd572, [%rd367];
	ld.global.u32 	%r395, [%rd28+676];
	add.s32 	%r396, %r395, %r56;
	mul.wide.s32 	%rd368, %r396, 8;
	add.s64 	%rd369, %rd29, %rd368;
	ld.global.f64 	%fd573, [%rd369];
	mul.f64 	%fd574, %fd64, %fd573;
	fma.rn.f64 	%fd575, %fd73, %fd572, %fd574;
	ld.global.u32 	%r397, [%rd28+680];
	add.s32 	%r398, %r397, %r56;
	mul.wide.s32 	%rd370, %r398, 8;
	add.s64 	%rd371, %rd29, %rd370;
	ld.global.f64 	%fd576, [%rd371];
	ld.global.u32 	%r399, [%rd28+684];
	add.s32 	%r400, %r399, %r56;
	mul.wide.s32 	%rd372, %r400, 8;
	add.s64 	%rd373, %rd29, %rd372;
	ld.global.f64 	%fd577, [%rd373];
	mul.f64 	%fd578, %fd64, %fd577;
	fma.rn.f64 	%fd579, %fd73, %fd576, %fd578;
	mul.f64 	%fd580, %fd62, %fd579;
	fma.rn.f64 	%fd581, %fd72, %fd575, %fd580;
	ld.global.u32 	%r401, [%rd28+688];
	add.s32 	%r402, %r401, %r56;
	mul.wide.s32 	%rd374, %r402, 8;
	add.s64 	%rd375, %rd29, %rd374;
	ld.global.f64 	%fd582, [%rd375];
	ld.global.u32 	%r403, [%rd28+692];
	add.s32 	%r404, %r403, %r56;
	mul.wide.s32 	%rd376, %r404, 8;
	add.s64 	%rd377, %rd29, %rd376;
	ld.global.f64 	%fd583, [%rd377];
	mul.f64 	%fd584, %fd64, %fd583;
	fma.rn.f64 	%fd585, %fd73, %fd582, %fd584;
	ld.global.u32 	%r405, [%rd28+696];
	add.s32 	%r406, %r405, %r56;
	mul.wide.s32 	%rd378, %r406, 8;
	add.s64 	%rd379, %rd29, %rd378;
	ld.global.f64 	%fd586, [%rd379];
	ld.global.u32 	%r407, [%rd28+700];
	add.s32 	%r408, %r407, %r56;
	mul.wide.s32 	%rd380, %r408, 8;
	add.s64 	%rd381, %rd29, %rd380;
	ld.global.f64 	%fd587, [%rd381];
	mul.f64 	%fd588, %fd64, %fd587;
	fma.rn.f64 	%fd589, %fd73, %fd586, %fd588;
	mul.f64 	%fd590, %fd62, %fd589;
	fma.rn.f64 	%fd591, %fd72, %fd585, %fd590;
	mul.f64 	%fd592, %fd60, %fd591;
	fma.rn.f64 	%fd593, %fd71, %fd581, %fd592;
	mul.f64 	%fd594, %fd58, %fd593;
	fma.rn.f64 	%fd595, %fd70, %fd571, %fd594;
	ld.global.u32 	%r409, [%rd28+704];
	add.s32 	%r410, %r409, %r56;
	mul.wide.s32 	%rd382, %r410, 8;
	add.s64 	%rd383, %rd29, %rd382;
	ld.global.f64 	%fd596, [%rd383];
	ld.global.u32 	%r411, [%rd28+708];
	add.s32 	%r412, %r411, %r56;
	mul.wide.s32 	%rd384, %r412, 8;
	add.s64 	%rd385, %rd29, %rd384;
	ld.global.f64 	%fd597, [%rd385];
	mul.f64 	%fd598, %fd64, %fd597;
	fma.rn.f64 	%fd599, %fd73, %fd596, %fd598;
	ld.global.u32 	%r413, [%rd28+712];
	add.s32 	%r414, %r413, %r56;
	mul.wide.s32 	%rd386, %r414, 8;
	add.s64 	%rd387, %rd29, %rd386;
	ld.global.f64 	%fd600, [%rd387];
	ld.global.u32 	%r415, [%rd28+716];
	add.s32 	%r416, %r415, %r56;
	mul.wide.s32 	%rd388, %r416, 8;
	add.s64 	%rd389, %rd29, %rd388;
	ld.global.f64 	%fd601, [%rd389];
	mul.f64 	%fd602, %fd64, %fd601;
	fma.rn.f64 	%fd603, %fd73, %fd600, %fd602;
	mul.f64 	%fd604, %fd62, %fd603;
	fma.rn.f64 	%fd605, %fd72, %fd599, %fd604;
	ld.global.u32 	%r417, [%rd28+720];
	add.s32 	%r418, %r417, %r56;
	mul.wide.s32 	%rd390, %r418, 8;
	add.s64 	%rd391, %rd29, %rd390;
	ld.global.f64 	%fd606, [%rd391];
	ld.global.u32 	%r419, [%rd28+724];
	add.s32 	%r420, %r419, %r56;
	mul.wide.s32 	%rd392, %r420, 8;
	add.s64 	%rd393, %rd29, %rd392;
	ld.global.f64 	%fd607, [%rd393];
	mul.f64 	%fd608, %fd64, %fd607;
	fma.rn.f64 	%fd609, %fd73, %fd606, %fd608;
	ld.global.u32 	%r421, [%rd28+728];
	add.s32 	%r422, %r421, %r56;
	mul.wide.s32 	%rd394, %r422, 8;
	add.s64 	%rd395, %rd29, %rd394;
	ld.global.f64 	%fd610, [%rd395];
	ld.global.u32 	%r423, [%rd28+732];
	add.s32 	%r424, %r423, %r56;
	mul.wide.s32 	%rd396, %r424, 8;
	add.s64 	%rd397, %rd29, %rd396;
	ld.global.f64 	%fd611, [%rd397];
	mul.f64 	%fd612, %fd64, %fd611;
	fma.rn.f64 	%fd613, %fd73, %fd610, %fd612;
	mul.f64 	%fd614, %fd62, %fd613;
	fma.rn.f64 	%fd615, %fd72, %fd609, %fd614;
	mul.f64 	%fd616, %fd60, %fd615;
	fma.rn.f64 	%fd617, %fd71, %fd605, %fd616;
	ld.global.u32 	%r425, [%rd28+736];
	add.s32 	%r426, %r425, %r56;
	mul.wide.s32 	%rd398, %r426, 8;
	add.s64 	%rd399, %rd29, %rd398;
	ld.global.f64 	%fd618, [%rd399];
	ld.global.u32 	%r427, [%rd28+740];
	add.s32 	%r428, %r427, %r56;
	mul.wide.s32 	%rd400, %r428, 8;
	add.s64 	%rd401, %rd29, %rd400;
	ld.global.f64 	%fd619, [%rd401];
	mul.f64 	%fd620, %fd64, %fd619;
	fma.rn.f64 	%fd621, %fd73, %fd618, %fd620;
	ld.global.u32 	%r429, [%rd28+744];
	add.s32 	%r430, %r429, %r56;
	mul.wide.s32 	%rd402, %r430, 8;
	add.s64 	%rd403, %rd29, %rd402;
	ld.global.f64 	%fd622, [%rd403];
	ld.global.u32 	%r431, [%rd28+748];
	add.s32 	%r432, %r431, %r56;
	mul.wide.s32 	%rd404, %r432, 8;
	add.s64 	%rd405, %rd29, %rd404;
	ld.global.f64 	%fd623, [%rd405];
	mul.f64 	%fd624, %fd64, %fd623;
	fma.rn.f64 	%fd625, %fd73, %fd622, %fd624;
	mul.f64 	%fd626, %fd62, %fd625;
	fma.rn.f64 	%fd627, %fd72, %fd621, %fd626;
	ld.global.u32 	%r433, [%rd28+752];
	add.s32 	%r434, %r433, %r56;
	mul.wide.s32 	%rd406, %r434, 8;
	add.s64 	%rd407, %rd29, %rd406;
	ld.global.f64 	%fd628, [%rd407];
	ld.global.u32 	%r435, [%rd28+756];
	add.s32 	%r436, %r435, %r56;
	mul.wide.s32 	%rd408, %r436, 8;
	add.s64 	%rd409, %rd29, %rd408;
	ld.global.f64 	%fd629, [%rd409];
	mul.f64 	%fd630, %fd64, %fd629;
	fma.rn.f64 	%fd631, %fd73, %fd628, %fd630;
	ld.global.u32 	%r437, [%rd28+760];
	add.s32 	%r438, %r437, %r56;
	mul.wide.s32 	%rd410, %r438, 8;
	add.s64 	%rd411, %rd29, %rd410;
	ld.global.f64 	%fd632, [%rd411];
	ld.global.u32 	%r439, [%rd28+764];
	add.s32 	%r440, %r439, %r56;
	mul.wide.s32 	%rd412, %r440, 8;
	add.s64 	%rd413, %rd29, %rd412;
	ld.global.f64 	%fd633, [%rd413];
	mul.f64 	%fd634, %fd64, %fd633;
	fma.rn.f64 	%fd635, %fd73, %fd632, %fd634;
	mul.f64 	%fd636, %fd62, %fd635;
	fma.rn.f64 	%fd637, %fd72, %fd631, %fd636;
	mul.f64 	%fd638, %fd60, %fd637;
	fma.rn.f64 	%fd639, %fd71, %fd627, %fd638;
	mul.f64 	%fd640, %fd58, %fd639;
	fma.rn.f64 	%fd641, %fd70, %fd617, %fd640;
	mul.f64 	%fd642, %fd56, %fd641;
	fma.rn.f64 	%fd643, %fd69, %fd595, %fd642;
	mul.f64 	%fd644, %fd54, %fd643;
	fma.rn.f64 	%fd645, %fd68, %fd549, %fd644;
	ld.global.u32 	%r441, [%rd28+768];
	add.s32 	%r442, %r441, %r56;
	mul.wide.s32 	%rd414, %r442, 8;
	add.s64 	%rd415, %rd29, %rd414;
	ld.global.f64 	%fd646, [%rd415];
	ld.global.u32 	%r443, [%rd28+772];
	add.s32 	%r444, %r443, %r56;
	mul.wide.s32 	%rd416, %r444, 8;
	add.s64 	%rd417, %rd29, %rd416;
	ld.global.f64 	%fd647, [%rd417];
	mul.f64 	%fd648, %fd64, %fd647;
	fma.rn.f64 	%fd649, %fd73, %fd646, %fd648;
	ld.global.u32 	%r445, [%rd28+776];
	add.s32 	%r446, %r445, %r56;
	mul.wide.s32 	%rd418, %r446, 8;
	add.s64 	%rd419, %rd29, %rd418;
	ld.global.f64 	%fd650, [%rd419];
	ld.global.u32 	%r447, [%rd28+780];
	add.s32 	%r448, %r447, %r56;
	mul.wide.s32 	%rd420, %r448, 8;
	add.s64 	%rd421, %rd29, %rd420;
	ld.global.f64 	%fd651, [%rd421];
	mul.f64 	%fd652, %fd64, %fd651;
	fma.rn.f64 	%fd653, %fd73, %fd650, %fd652;
	mul.f64 	%fd654, %fd62, %fd653;
	fma.rn.f64 	%fd655, %fd72, %fd649, %fd654;
	ld.global.u32 	%r449, [%rd28+784];
	add.s32 	%r450, %r449, %r56;
	mul.wide.s32 	%rd422, %r450, 8;
	add.s64 	%rd423, %rd29, %rd422;
	ld.global.f64 	%fd656, [%rd423];
	ld.global.u32 	%r451, [%rd28+788];
	add.s32 	%r452, %r451, %r56;
	mul.wide.s32 	%rd424, %r452, 8;
	add.s64 	%rd425, %rd29, %rd424;
	ld.global.f64 	%fd657, [%rd425];
	mul.f64 	%fd658, %fd64, %fd657;
	fma.rn.f64 	%fd659, %fd73, %fd656, %fd658;
	ld.global.u32 	%r453, [%rd28+792];
	add.s32 	%r454, %r453, %r56;
	mul.wide.s32 	%rd426, %r454, 8;
	add.s64 	%rd427, %rd29, %rd426;
	ld.global.f64 	%fd660, [%rd427];
	ld.global.u32 	%r455, [%rd28+796];
	add.s32 	%r456, %r455, %r56;
	mul.wide.s32 	%rd428, %r456, 8;
	add.s64 	%rd429, %rd29, %rd428;
	ld.global.f64 	%fd661, [%rd429];
	mul.f64 	%fd662, %fd64, %fd661;
	fma.rn.f64 	%fd663, %fd73, %fd660, %fd662;
	mul.f64 	%fd664, %fd62, %fd663;
	fma.rn.f64 	%fd665, %fd72, %fd659, %fd664;
	mul.f64 	%fd666, %fd60, %fd665;
	fma.rn.f64 	%fd667, %fd71, %fd655, %fd666;
	ld.global.u32 	%r457, [%rd28+800];
	add.s32 	%r458, %r457, %r56;
	mul.wide.s32 	%rd430, %r458, 8;
	add.s64 	%rd431, %rd29, %rd430;
	ld.global.f64 	%fd668, [%rd431];
	ld.global.u32 	%r459, [%rd28+804];
	add.s32 	%r460, %r459, %r56;
	mul.wide.s32 	%rd432, %r460, 8;
	add.s64 	%rd433, %rd29, %rd432;
	ld.global.f64 	%fd669, [%rd433];
	mul.f64 	%fd670, %fd64, %fd669;
	fma.rn.f64 	%fd671, %fd73, %fd668, %fd670;
	ld.global.u32 	%r461, [%rd28+808];
	add.s32 	%r462, %r461, %r56;
	mul.wide.s32 	%rd434, %r462, 8;
	add.s64 	%rd435, %rd29, %rd434;
	ld.global.f64 	%fd672, [%rd435];
	ld.global.u32 	%r463, [%rd28+812];
	add.s32 	%r464, %r463, %r56;
	mul.wide.s32 	%rd436, %r464, 8;
	add.s64 	%rd437, %rd29, %rd436;
	ld.global.f64 	%fd673, [%rd437];
	mul.f64 	%fd674, %fd64, %fd673;
	fma.rn.f64 	%fd675, %fd73, %fd672, %fd674;
	mul.f64 	%fd676, %fd62, %fd675;
	fma.rn.f64 	%fd677, %fd72, %fd671, %fd676;
	ld.global.u32 	%r465, [%rd28+816];
	add.s32 	%r466, %r465, %r56;
	mul.wide.s32 	%rd438, %r466, 8;
	add.s64 	%rd439, %rd29, %rd438;
	ld.global.f64 	%fd678, [%rd439];
	ld.global.u32 	%r467, [%rd28+820];
	add.s32 	%r468, %r467, %r56;
	mul.wide.s32 	%rd440, %r468, 8;
	add.s64 	%rd441, %rd29, %rd440;
	ld.global.f64 	%fd679, [%rd441];
	mul.f64 	%fd680, %fd64, %fd679;
	fma.rn.f64 	%fd681, %fd73, %fd678, %fd680;
	ld.global.u32 	%r469, [%rd28+824];
	add.s32 	%r470, %r469, %r56;
	mul.wide.s32 	%rd442, %r470, 8;
	add.s64 	%rd443, %rd29, %rd442;
	ld.global.f64 	%fd682, [%rd443];
	ld.global.u32 	%r471, [%rd28+828];
	add.s32 	%r472, %r471, %r56;
	mul.wide.s32 	%rd444, %r472, 8;
	add.s64 	%rd445, %rd29, %rd444;
	ld.global.f64 	%fd683, [%rd445];
	mul.f64 	%fd684, %fd64, %fd683;
	fma.rn.f64 	%fd685, %fd73, %fd682, %fd684;
	mul.f64 	%fd686, %fd62, %fd685;
	fma.rn.f64 	%fd687, %fd72, %fd681, %fd686;
	mul.f64 	%fd688, %fd60, %fd687;
	fma.rn.f64 	%fd689, %fd71, %fd677, %fd688;
	mul.f64 	%fd690, %fd58, %fd689;
	fma.rn.f64 	%fd691, %fd70, %fd667, %fd690;
	ld.global.u32 	%r473, [%rd28+832];
	add.s32 	%r474, %r473, %r56;
	mul.wide.s32 	%rd446, %r474, 8;
	add.s64 	%rd447, %rd29, %rd446;
	ld.global.f64 	%fd692, [%rd447];
	ld.global.u32 	%r475, [%rd28+836];
	add.s32 	%r476, %r475, %r56;
	mul.wide.s32 	%rd448, %r476, 8;
	add.s64 	%rd449, %rd29, %rd448;
	ld.global.f64 	%fd693, [%rd449];
	mul.f64 	%fd694, %fd64, %fd693;
	fma.rn.f64 	%fd695, %fd73, %fd692, %fd694;
	ld.global.u32 	%r477, [%rd28+840];
	add.s32 	%r478, %r477, %r56;
	mul.wide.s32 	%rd450, %r478, 8;
	add.s64 	%rd451, %rd29, %rd450;
	ld.global.f64 	%fd696, [%rd451];
	ld.global.u32 	%r479, [%rd28+844];
	add.s32 	%r480, %r479, %r56;
	mul.wide.s32 	%rd452, %r480, 8;
	add.s64 	%rd453, %rd29, %rd452;
	ld.global.f64 	%fd697, [%rd453];
	mul.f64 	%fd698, %fd64, %fd697;
	fma.rn.f64 	%fd699, %fd73, %fd696, %fd698;
	mul.f64 	%fd700, %fd62, %fd699;
	fma.rn.f64 	%fd701, %fd72, %fd695, %fd700;
	ld.global.u32 	%r481, [%rd28+848];
	add.s32 	%r482, %r481, %r56;
	mul.wide.s32 	%rd454, %r482, 8;
	add.s64 	%rd455, %rd29, %rd454;
	ld.global.f64 	%fd702, [%rd455];
	ld.global.u32 	%r483, [%rd28+852];
	add.s32 	%r484, %r483, %r56;
	mul.wide.s32 	%rd456, %r484, 8;
	add.s64 	%rd457, %rd29, %rd456;
	ld.global.f64 	%fd703, [%rd457];
	mul.f64 	%fd704, %fd64, %fd703;
	fma.rn.f64 	%fd705, %fd73, %fd702, %fd704;
	ld.global.u32 	%r485, [%rd28+856];
	add.s32 	%r486, %r485, %r56;
	mul.wide.s32 	%rd458, %r486, 8;
	add.s64 	%rd459, %rd29, %rd458;
	ld.global.f64 	%fd706, [%rd459];
	ld.global.u32 	%r487, [%rd28+860];
	add.s32 	%r488, %r487, %r56;
	mul.wide.s32 	%rd460, %r488, 8;
	add.s64 	%rd461, %rd29, %rd460;
	ld.global.f64 	%fd707, [%rd461];
	mul.f64 	%fd708, %fd64, %fd707;
	fma.rn.f64 	%fd709, %fd73, %fd706, %fd708;
	mul.f64 	%fd710, %fd62, %fd709;
	fma.rn.f64 	%fd711, %fd72, %fd705, %fd710;
	mul.f64 	%fd712, %fd60, %fd711;
	fma.rn.f64 	%fd713, %fd71, %fd701, %fd712;
	ld.global.u32 	%r489, [%rd28+864];
	add.s32 	%r490, %r489, %r56;
	mul.wide.s32 	%rd462, %r490, 8;
	add.s64 	%rd463, %rd29, %rd462;
	ld.global.f64 	%fd714, [%rd463];
	ld.global.u32 	%r491, [%rd28+868];
	add.s32 	%r492, %r491, %r56;
	mul.wide.s32 	%rd464, %r492, 8;
	add.s64 	%rd465, %rd29, %rd464;
	ld.global.f64 	%fd715, [%rd465];
	mul.f64 	%fd716, %fd64, %fd715;
	fma.rn.f64 	%fd717, %fd73, %fd714, %fd716;
	ld.global.u32 	%r493, [%rd28+872];
	add.s32 	%r494, %r493, %r56;
	mul.wide.s32 	%rd466, %r494, 8;
	add.s64 	%rd467, %rd29, %rd466;
	ld.global.f64 	%fd718, [%rd467];
	ld.global.u32 	%r495, [%rd28+876];
	add.s32 	%r496, %r495, %r56;
	mul.wide.s32 	%rd468, %r496, 8;
	add.s64 	%rd469, %rd29, %rd468;
	ld.global.f64 	%fd719, [%rd469];
	mul.f64 	%fd720, %fd64, %fd719;
	fma.rn.f64 	%fd721, %fd73, %fd718, %fd720;
	mul.f64 	%fd722, %fd62, %fd721;
	fma.rn.f64 	%fd723, %fd72, %fd717, %fd722;
	ld.global.u32 	%r497, [%rd28+880];
	add.s32 	%r498, %r497, %r56;
	mul.wide.s32 	%rd470, %r498, 8;
	add.s64 	%rd471, %rd29, %rd470;
	ld.global.f64 	%fd724, [%rd471];
	ld.global.u32 	%r499, [%rd28+884];
	add.s32 	%r500, %r499, %r56;
	mul.wide.s32 	%rd472, %r500, 8;
	add.s64 	%rd473, %rd29, %rd472;
	ld.global.f64 	%fd725, [%rd473];
	mul.f64 	%fd726, %fd64, %fd725;
	fma.rn.f64 	%fd727, %fd73, %fd724, %fd726;
	ld.global.u32 	%r501, [%rd28+888];
	add.s32 	%r502, %r501, %r56;
	mul.wide.s32 	%rd474, %r502, 8;
	add.s64 	%rd475, %rd29, %rd474;
	ld.global.f64 	%fd728, [%rd475];
	ld.global.u32 	%r503, [%rd28+892];
	add.s32 	%r504, %r503, %r56;
	mul.wide.s32 	%rd476, %r504, 8;
	add.s64 	%rd477, %rd29, %rd476;
	ld.global.f64 	%fd729, [%rd477];
	mul.f64 	%fd730, %fd64, %fd729;
	fma.rn.f64 	%fd731, %fd73, %fd728, %fd730;
	mul.f64 	%fd732, %fd62, %fd731;
	fma.rn.f64 	%fd733, %fd72, %fd727, %fd732;
	mul.f64 	%fd734, %fd60, %fd733;
	fma.rn.f64 	%fd735, %fd71, %fd723, %fd734;
	mul.f64 	%fd736, %fd58, %fd735;
	fma.rn.f64 	%fd737, %fd70, %fd713, %fd736;
	mul.f64 	%fd738, %fd56, %fd737;
	fma.rn.f64 	%fd739, %fd69, %fd691, %fd738;
	ld.global.u32 	%r505, [%rd28+896];
	add.s32 	%r506, %r505, %r56;
	mul.wide.s32 	%rd478, %r506, 8;
	add.s64 	%rd479, %rd29, %rd478;
	ld.global.f64 	%fd740, [%rd479];
	ld.global.u32 	%r507, [%rd28+900];
	add.s32 	%r508, %r507, %r56;
	mul.wide.s32 	%rd480, %r508, 8;
	add.s64 	%rd481, %rd29, %rd480;
	ld.global.f64 	%fd741, [%rd481];
	mul.f64 	%fd742, %fd64, %fd741;
	fma.rn.f64 	%fd743, %fd73, %fd740, %fd742;
	ld.global.u32 	%r509, [%rd28+904];
	add.s32 	%r510, %r509, %r56;
	mul.wide.s32 	%rd482, %r510, 8;
	add.s64 	%rd483, %rd29, %rd482;
	ld.global.f64 	%fd744, [%rd483];
	ld.global.u32 	%r511, [%rd28+908];
	add.s32 	%r512, %r511, %r56;
	mul.wide.s32 	%rd484, %r512, 8;
	add.s64 	%rd485, %rd29, %rd484;
	ld.global.f64 	%fd745, [%rd485];
	mul.f64 	%fd746, %fd64, %fd745;
	fma.rn.f64 	%fd747, %fd73, %fd744, %fd746;
	mul.f64 	%fd748, %fd62, %fd747;
	fma.rn.f64 	%fd749, %fd72, %fd743, %fd748;
	ld.global.u32 	%r513, [%rd28+912];
	add.s32 	%r514, %r513, %r56;
	mul.wide.s32 	%rd486, %r514, 8;
	add.s64 	%rd487, %rd29, %rd486;
	ld.global.f64 	%fd750, [%rd487];
	ld.global.u32 	%r515, [%rd28+916];
	add.s32 	%r516, %r515, %r56;
	mul.wide.s32 	%rd488, %r516, 8;
	add.s64 	%rd489, %rd29, %rd488;
	ld.global.f64 	%fd751, [%rd489];
	mul.f64 	%fd752, %fd64, %fd751;
	fma.rn.f64 	%fd753, %fd73, %fd750, %fd752;
	ld.global.u32 	%r517, [%rd28+920];
	add.s32 	%r518, %r517, %r56;
	mul.wide.s32 	%rd490, %r518, 8;
	add.s64 	%rd491, %rd29, %rd490;
	ld.global.f64 	%fd754, [%rd491];
	ld.global.u32 	%r519, [%rd28+924];
	add.s32 	%r520, %r519, %r56;
	mul.wide.s32 	%rd492, %r520, 8;
	add.s64 	%rd493, %rd29, %rd492;
	ld.global.f64 	%fd755, [%rd493];
	mul.f64 	%fd756, %fd64, %fd755;
	fma.rn.f64 	%fd757, %fd73, %fd754, %fd756;
	mul.f64 	%fd758, %fd62, %fd757;
	fma.rn.f64 	%fd759, %fd72, %fd753, %fd758;
	mul.f64 	%fd760, %fd60, %fd759;
	fma.rn.f64 	%fd761, %fd71, %fd749, %fd760;
	ld.global.u32 	%r521, [%rd28+928];
	add.s32 	%r522, %r521, %r56;
	mul.wide.s32 	%rd494, %r522, 8;
	add.s64 	%rd495, %rd29, %rd494;
	ld.global.f64 	%fd762, [%rd495];
	ld.global.u32 	%r523, [%rd28+932];
	add.s32 	%r524, %r523, %r56;
	mul.wide.s32 	%rd496, %r524, 8;
	add.s64 	%rd497, %rd29, %rd496;
	ld.global.f64 	%fd763, [%rd497];
	mul.f64 	%fd764, %fd64, %fd763;
	fma.rn.f64 	%fd765, %fd73, %fd762, %fd764;
	ld.global.u32 	%r525, [%rd28+936];
	add.s32 	%r526, %r525, %r56;
	mul.wide.s32 	%rd498, %r526, 8;
	add.s64 	%rd499, %rd29, %rd498;
	ld.global.f64 	%fd766, [%rd499];
	ld.global.u32 	%r527, [%rd28+940];
	add.s32 	%r528, %r527, %r56;
	mul.wide.s32 	%rd500, %r528, 8;
	add.s64 	%rd501, %rd29, %rd500;
	ld.global.f64 	%fd767, [%rd501];
	mul.f64 	%fd768, %fd64, %fd767;
	fma.rn.f64 	%fd769, %fd73, %fd766, %fd768;
	mul.f64 	%fd770, %fd62, %fd769;
	fma.rn.f64 	%fd771, %fd72, %fd765, %fd770;
	ld.global.u32 	%r529, [%rd28+944];
	add.s32 	%r530, %r529, %r56;
	mul.wide.s32 	%rd502, %r530, 8;
	add.s64 	%rd503, %rd29, %rd502;
	ld.global.f64 	%fd772, [%rd503];
	ld.global.u32 	%r531, [%rd28+948];
	add.s32 	%r532, %r531, %r56;
	mul.wide.s32 	%rd504, %r532, 8;
	add.s64 	%rd505, %rd29, %rd504;
	ld.global.f64 	%fd773, [%rd505];
	mul.f64 	%fd774, %fd64, %fd773;
	fma.rn.f64 	%fd775, %fd73, %fd772, %fd774;
	ld.global.u32 	%r533, [%rd28+952];
	add.s32 	%r534, %r533, %r56;
	mul.wide.s32 	%rd506, %r534, 8;
	add.s64 	%rd507, %rd29, %rd506;
	ld.global.f64 	%fd776, [%rd507];
	ld.global.u32 	%r535, [%rd28+956];
	add.s32 	%r536, %r535, %r56;
	mul.wide.s32 	%rd508, %r536, 8;
	add.s64 	%rd509, %rd29, %rd508;
	ld.global.f64 	%fd777, [%rd509];
	mul.f64 	%fd778, %fd64, %fd777;
	fma.rn.f64 	%fd779, %fd73, %fd776, %fd778;
	mul.f64 	%fd780, %fd62, %fd779;
	fma.rn.f64 	%fd781, %fd72, %fd775, %fd780;
	mul.f64 	%fd782, %fd60, %fd781;
	fma.rn.f64 	%fd783, %fd71, %fd771, %fd782;
	mul.f64 	%fd784, %fd58, %fd783;
	fma.rn.f64 	%fd785, %fd70, %fd761, %fd784;
	ld.global.u32 	%r537, [%rd28+960];
	add.s32 	%r538, %r537, %r56;
	mul.wide.s32 	%rd510, %r538, 8;
	add.s64 	%rd511, %rd29, %rd510;
	ld.global.f64 	%fd786, [%rd511];
	ld.global.u32 	%r539, [%rd28+964];
	add.s32 	%r540, %r539, %r56;
	mul.wide.s32 	%rd512, %r540, 8;
	add.s64 	%rd513, %rd29, %rd512;
	ld.global.f64 	%fd787, [%rd513];
	mul.f64 	%fd788, %fd64, %fd787;
	fma.rn.f64 	%fd789, %fd73, %fd786, %fd788;
	ld.global.u32 	%r541, [%rd28+968];
	add.s32 	%r542, %r541, %r56;
	mul.wide.s32 	%rd514, %r542, 8;
	add.s64 	%rd515, %rd29, %rd514;
	ld.global.f64 	%fd790, [%rd515];
	ld.global.u32 	%r543, [%rd28+972];
	add.s32 	%r544, %r543, %r56;
	mul.wide.s32 	%rd516, %r544, 8;
	add.s64 	%rd517, %rd29, %rd516;
	ld.global.f64 	%fd791, [%rd517];
	mul.f64 	%fd792, %fd64, %fd791;
	fma.rn.f64 	%fd793, %fd73, %fd790, %fd792;
	mul.f64 	%fd794, %fd62, %fd793;
	fma.rn.f64 	%fd795, %fd72, %fd789, %fd794;
	ld.global.u32 	%r545, [%rd28+976];
	add.s32 	%r546, %r545, %r56;
	mul.wide.s32 	%rd518, %r546, 8;
	add.s64 	%rd519, %rd29, %rd518;
	ld.global.f64 	%fd796, [%rd519];
	ld.global.u32 	%r547, [%rd28+980];
	add.s32 	%r548, %r547, %r56;
	mul.wide.s32 	%rd520, %r548, 8;
	add.s64 	%rd521, %rd29, %rd520;
	ld.global.f64 	%fd797, [%rd521];
	mul.f64 	%fd798, %fd64, %fd797;
	fma.rn.f64 	%fd799, %fd73, %fd796, %fd798;
	ld.global.u32 	%r549, [%rd28+984];
	add.s32 	%r550, %r549, %r56;
	mul.wide.s32 	%rd522, %r550, 8;
	add.s64 	%rd523, %rd29, %rd522;
	ld.global.f64 	%fd800, [%rd523];
	ld.global.u32 	%r551, [%rd28+988];
	add.s32 	%r552, %r551, %r56;
	mul.wide.s32 	%rd524, %r552, 8;
	add.s64 	%rd525, %rd29, %rd524;
	ld.global.f64 	%fd801, [%rd525];
	mul.f64 	%fd802, %fd64, %fd801;
	fma.rn.f64 	%fd803, %fd73, %fd800, %fd802;
	mul.f64 	%fd804, %fd62, %fd803;
	fma.rn.f64 	%fd805, %fd72, %fd799, %fd804;
	mul.f64 	%fd806, %fd60, %fd805;
	fma.rn.f64 	%fd807, %fd71, %fd795, %fd806;
	ld.global.u32 	%r553, [%rd28+992];
	add.s32 	%r554, %r553, %r56;
	mul.wide.s32 	%rd526, %r554, 8;
	add.s64 	%rd527, %rd29, %rd526;
	ld.global.f64 	%fd808, [%rd527];
	ld.global.u32 	%r555, [%rd28+996];
	add.s32 	%r556, %r555, %r56;
	mul.wide.s32 	%rd528, %r556, 8;
	add.s64 	%rd529, %rd29, %rd528;
	ld.global.f64 	%fd809, [%rd529];
	mul.f64 	%fd810, %fd64, %fd809;
	fma.rn.f64 	%fd811, %fd73, %fd808, %fd810;
	ld.global.u32 	%r557, [%rd28+1000];
	add.s32 	%r558, %r557, %r56;
	mul.wide.s32 	%rd530, %r558, 8;
	add.s64 	%rd531, %rd29, %rd530;
	ld.global.f64 	%fd812, [%rd531];
	ld.global.u32 	%r559, [%rd28+1004];
	add.s32 	%r560, %r559, %r56;
	mul.wide.s32 	%rd532, %r560, 8;
	add.s64 	%rd533, %rd29, %rd532;
	ld.global.f64 	%fd813, [%rd533];
	mul.f64 	%fd814, %fd64, %fd813;
	fma.rn.f64 	%fd815, %fd73, %fd812, %fd814;
	mul.f64 	%fd816, %fd62, %fd815;
	fma.rn.f64 	%fd817, %fd72, %fd811, %fd816;
	ld.global.u32 	%r561, [%rd28+1008];
	add.s32 	%r562, %r561, %r56;
	mul.wide.s32 	%rd534, %r562, 8;
	add.s64 	%rd535, %rd29, %rd534;
	ld.global.f64 	%fd818, [%rd535];
	ld.global.u32 	%r563, [%rd28+1012];
	add.s32 	%r564, %r563, %r56;
	mul.wide.s32 	%rd536, %r564, 8;
	add.s64 	%rd537, %rd29, %rd536;
	ld.global.f64 	%fd819, [%rd537];
	mul.f64 	%fd820, %fd64, %fd819;
	fma.rn.f64 	%fd821, %fd73, %fd818, %fd820;
	ld.global.u32 	%r565, [%rd28+1016];
	add.s32 	%r566, %r565, %r56;
	mul.wide.s32 	%rd538, %r566, 8;
	add.s64 	%rd539, %rd29, %rd538;
	ld.global.f64 	%fd822, [%rd539];
	ld.global.u32 	%r567, [%rd28+1020];
	add.s32 	%r568, %r567, %r56;
	mul.wide.s32 	%rd540, %r568, 8;
	add.s64 	%rd541, %rd29, %rd540;
	ld.global.f64 	%fd823, [%rd541];
	mul.f64 	%fd824, %fd64, %fd823;
	fma.rn.f64 	%fd825, %fd73, %fd822, %fd824;
	mul.f64 	%fd826, %fd62, %fd825;
	fma.rn.f64 	%fd827, %fd72, %fd821, %fd826;
	mul.f64 	%fd828, %fd60, %fd827;
	fma.rn.f64 	%fd829, %fd71, %fd817, %fd828;
	mul.f64 	%fd830, %fd58, %fd829;
	fma.rn.f64 	%fd831, %fd70, %fd807, %fd830;
	mul.f64 	%fd832, %fd56, %fd831;
	fma.rn.f64 	%fd833, %fd69, %fd785, %fd832;
	mul.f64 	%fd834, %fd54, %fd833;
	fma.rn.f64 	%fd835, %fd68, %fd739, %fd834;
	mul.f64 	%fd836, %fd52, %fd835;
	fma.rn.f64 	%fd837, %fd67, %fd645, %fd836;
	mul.f64 	%fd838, %fd50, %fd837;
	fma.rn.f64 	%fd839, %fd66, %fd455, %fd838;
	st.global.f64 	[%rd16], %fd839;
	add.s32 	%r570, %r570, %r11;
	setp.lt.s32 	%p2, %r570, %r14;
	@%p2 bra 	$L__BB0_2;
$L__BB0_3:
	ret;

}


// ===== COMPILED SASS (sm_100) =====

	.target	sm_100

	.elftype	@"ET_EXEC"


//--------------------- .note.nv.tkinfo           --------------------------
	.section	.note.nv.tkinfo,"",@"SHT_NOTE"
	.sectionflags	@"SHF_NOTE_NV_TKINFO"
	.tkinfo
        /*0018*/ 	.word	0x00000002
        /*0030*/ 	.string	""
        /*0030*/ 	.string	"ptxas"
        /*0030*/ 	.string	"Cuda compilation tools, release 13.0, V13.0.88"
        /*0030*/ 	.string	"Build cuda_13.0.r13.0/compiler.36424714_0"
        /*0030*/ 	.string	"-arch sm_100 -m 64 "



//--------------------- .note.nv.cuinfo           --------------------------
	.section	.note.nv.cuinfo,"",@"SHT_NOTE"
	.sectionflags	@"SHF_NOTE_NV_CUINFO"
        /*0018*/ 	.short	0x0002
        /*001a*/ 	.short	0x0064
        /*001c*/ 	.short	0x0082
	.zero		2


//--------------------- .nv.info                  --------------------------
	.section	.nv.info,"",@"SHT_CUDA_INFO"
	.align	4


	//----- nvinfo : EIATTR_REGCOUNT
	.align		4
        /*0000*/ 	.byte	0x04, 0x2f
        /*0002*/ 	.short	(.L_1 - .L_0)
	.align		4
.L_0:
        /*0004*/ 	.word	index@(_Z13calc_average8PdPKdS1_S1_S1_S1_S1_S1_S1_iiiiiiiiiddddddddddddddddPKi)
        /*0008*/ 	.word	0x00000048


	//----- nvinfo : EIATTR_FRAME_SIZE
	.align		4
.L_1:
        /*000c*/ 	.byte	0x04, 0x11
        /*000e*/ 	.short	(.L_3 - .L_2)
	.align		4
.L_2:
        /*0010*/ 	.word	index@($__internal_0_$__cuda_sm20_div_rn_f64_full)
        /*0014*/ 	.word	0x00000000


	//----- nvinfo : EIATTR_FRAME_SIZE
	.align		4
.L_3:
        /*0018*/ 	.byte	0x04, 0x11
        /*001a*/ 	.short	(.L_5 - .L_4)
	.align		4
.L_4:
        /*001c*/ 	.word	index@(_Z13calc_average8PdPKdS1_S1_S1_S1_S1_S1_S1_iiiiiiiiiddddddddddddddddPKi)
        /*0020*/ 	.word	0x00000000


	//----- nvinfo : EIATTR_MIN_STACK_SIZE
	.align		4
.L_5:
        /*0024*/ 	.byte	0x04, 0x12
        /*0026*/ 	.short	(.L_7 - .L_6)
	.align		4
.L_6:
        /*0028*/ 	.word	index@(_Z13calc_average8PdPKdS1_S1_S1_S1_S1_S1_S1_iiiiiiiiiddddddddddddddddPKi)
        /*002c*/ 	.word	0x00000000
.L_7:


//--------------------- .nv.compat                --------------------------
	.section	.nv.compat,"",@"SHT_CUDA_COMPAT_INFO"
	.align	4
        /*0000*/ 	.byte	0x02, 0x09, 0x00, 0x00, 0x02, 0x02, 0x01, 0x00, 0x02, 0x05, 0x05, 0x00, 0x03, 0x07, 0x01, 0x01
        /*0010*/ 	.byte	0x02, 0x03, 0x00, 0x00, 0x02, 0x06, 0x01, 0x00, 0x04, 0x0b, 0x08, 0x00, 0x01, 0x00, 0x00, 0x00
        /*0020*/ 	.byte	0x00, 0x00, 0x00, 0x00


//--------------------- .nv.info._Z13calc_average8PdPKdS1_S1_S1_S1_S1_S1_S1_iiiiiiiiiddddddddddddddddPKi --------------------------
	.section	.nv.info._Z13calc_average8PdPKdS1_S1_S1_S1_S1_S1_S1_iiiiiiiiiddddddddddddddddPKi,"",@"SHT_CUDA_INFO"
	.sectionflags	@""
	.align	4


	//----- nvinfo : EIATTR_CUDA_API_VERSION
	.align		4
        /*0000*/ 	.byte	0x04, 0x37
        /*0002*/ 	.short	(.L_9 - .L_8)
.L_8:
        /*0004*/ 	.word	0x00000082


	//----- nvinfo : EIATTR_KPARAM_INFO
	.align		4
.L_9:
        /*0008*/ 	.byte	0x04, 0x17
        /*000a*/ 	.short	(.L_11 - .L_10)
.L_10:
        /*000c*/ 	.word	0x00000000
        /*0010*/ 	.short	0x0022
        /*0012*/ 	.short	0x00f0
        /*0014*/ 	.byte	0x00, 0xf5, 0x21, 0x00


	//----- nvinfo : EIATTR_KPARAM_INFO
	.align		4
.L_11:
        /*0018*/ 	.byte	0x04, 0x17
        /*001a*/ 	.short	(.L_13 - .L_12)
.L_12:
        /*001c*/ 	.word	0x00000000
        /*0020*/ 	.short	0x0021
        /*0022*/ 	.short	0x00e8
        /*0024*/ 	.byte	0x00, 0xf0, 0x21, 0x00


	//----- nvinfo : EIATTR_KPARAM_INFO
	.align		4
.L_13:
        /*0028*/ 	.byte	0x04, 0x17
        /*002a*/ 	.short	(.L_15 - .L_14)
.L_14:
        /*002c*/ 	.word	0x00000000
        /*0030*/ 	.short	0x0020
        /*0032*/ 	.short	0x00e0
        /*0034*/ 	.byte	0x00, 0xf0, 0x21, 0x00


	//----- nvinfo : EIATTR_KPARAM_INFO
	.align		4
.L_15:
        /*0038*/ 	.byte	0x04, 0x17
        /*003a*/ 	.short	(.L_17 - .L_16)
.L_16:
        /*003c*/ 	.word	0x00000000
        /*0040*/ 	.short	0x001f
        /*0042*/ 	.short	0x00d8
        /*0044*/ 	.byte	0x00, 0xf0, 0x21, 0x00


	//----- nvinfo : EIATTR_KPARAM_INFO
	.align		4
.L_17:
        /*0048*/ 	.byte	0x04, 0x17
        /*004a*/ 	.short	(.L_19 - .L_18)
.L_18:
        /*004c*/ 	.word	0x00000000
        /*0050*/ 	.short	0x001e
        /*0052*/ 	.short	0x00d0
        /*0054*/ 	.byte	0x00, 0xf0, 0x21, 0x00


	//----- nvinfo : EIATTR_KPARAM_INFO
	.align		4
.L_19:
        /*0058*/ 	.byte	0x04, 0x17
        /*005a*/ 	.short	(.L_21 - .L_20)
.L_20:
        /*005c*/ 	.word	0x00000000
        /*0060*/ 	.short	0x001d
        /*0062*/ 	.short	0x00c8
        /*0064*/ 	.byte	0x00, 0xf0, 0x21, 0x00


	//----- nvinfo : EIATTR_KPARAM_INFO
	.align		4
.L_21:
        /*0068*/ 	.byte	0x04, 0x17
        /*006a*/ 	.short	(.L_23 - .L_22)
.L_22:
        /*006c*/ 	.word	0x00000000
        /*0070*/ 	.short	0x001c
        /*0072*/ 	.short	0x00c0
        /*0074*/ 	.byte	0x00, 0xf0, 0x21, 0x00


	//----- nvinfo : EIATTR_KPARAM_INFO
	.align		4
.L_23:
        /*0078*/ 	.byte	0x04, 0x17
        /*007a*/ 	.short	(.L_25 - .L_24)
.L_24:
        /*007c*/ 	.word	0x00000000
        /*0080*/ 	.short	0x001b
        /*0082*/ 	.short	0x00b8
        /*0084*/ 	.byte	0x00, 0xf0, 0x21, 0x00


	//----- nvinfo : EIATTR_KPARAM_INFO
	.align		4
.L_25:
        /*0088*/ 	.byte	0x04, 0x17
        /*008a*/ 	.short	(.L_27 - .L_26)
.L_26:
        /*008c*/ 	.word	0x00000000
        /*0090*/ 	.short	0x001a
        /*0092*/ 	.short	0x00b0
        /*0094*/ 	.byte	0x00, 0xf0, 0x21, 0x00


	//----- nvinfo : EIATTR_KPARAM_INFO
	.align		4
.L_27:
        /*0098*/ 	.byte	0x04, 0x17
        /*009a*/ 	.short	(.L_29 - .L_28)
.L_28:
        /*009c*/ 	.word	0x00000000
        /*00a0*/ 	.short	0x0019
        /*00a2*/ 	.short	0x00a8
        /*00a4*/ 	.byte	0x00, 0xf0, 0x21, 0x00


	//----- nvinfo : EIATTR_KPARAM_INFO
	.align		4
.L_29:
        /*00a8*/ 	.byte	0x04, 0x17
        /*00aa*/ 	.short	(.L_31 - .L_30)
.L_30:
        /*00ac*/ 	.word	0x00000000
        /*00b0*/ 	.short	0x0018
        /*00b2*/ 	.short	0x00a0
        /*00b4*/ 	.byte	0x00, 0xf0, 0x21, 0x00


	//----- nvinfo : EIATTR_KPARAM_INFO
	.align		4
.L_31:
        /*00b8*/ 	.byte	0x04, 0x17
        /*00ba*/ 	.short	(.L_33 - .L_32)
.L_32:
        /*00bc*/ 	.word	0x00000000
        /*00c0*/ 	.short	0x0017
        /*00c2*/ 	.short	0x0098
        /*00c4*/ 	.byte	0x00, 0xf0, 0x21, 0x00


	//----- nvinfo : EIATTR_KPARAM_INFO
	.align		4
.L_33:
        /*00c8*/ 	.byte	0x04, 0x17
        /*00ca*/ 	.short	(.L_35 - .L_34)
.L_34:
        /*00cc*/ 	.word	0x00000000
        /*00d0*/ 	.short	0x0016
        /*00d2*/ 	.short	0x0090
        /*00d4*/ 	.byte	0x00, 0xf0, 0x21, 0x00


	//----- nvinfo : EIATTR_KPARAM_INFO
	.align		4
.L_35:
        /*00d8*/ 	.byte	0x04, 0x17
        /*00da*/ 	.short	(.L_37 - .L_36)
.L_36:
        /*00dc*/ 	.word	0x00000000
        /*00e0*/ 	.short	0x0015
        /*00e2*/ 	.short	0x0088
        /*00e4*/ 	.byte	0x00, 0xf0, 0x21, 0x00


	//----- nvinfo : EIATTR_KPARAM_INFO
	.align		4
.L_37:
        /*00e8*/ 	.byte	0x04, 0x17
        /*00ea*/ 	.short	(.L_39 - .L_38)
.L_38:
        /*00ec*/ 	.word	0x00000000
        /*00f0*/ 	.short	0x0014
        /*00f2*/ 	.short	0x0080
        /*00f4*/ 	.byte	0x00, 0xf0, 0x21, 0x00


	//----- nvinfo : EIATTR_KPARAM_INFO
	.align		4
.L_39:
        /*00f8*/ 	.byte	0x04, 0x17
        /*00fa*/ 	.short	(.L_41 - .L_40)
.L_40:
        /*00fc*/ 	.word	0x00000000
        /*0100*/ 	.short	0x0013
        /*0102*/ 	.short	0x0078
        /*0104*/ 	.byte	0x00, 0xf0, 0x21, 0x00


	//----- nvinfo : EIATTR_KPARAM_INFO
	.align		4
.L_41:
        /*0108*/ 	.byte	0x04, 0x17
        /*010a*/ 	.short	(.L_43 - .L_42)
.L_42:
        /*010c*/ 	.word	0x00000000
        /*0110*/ 	.short	0x0012
        /*0112*/ 	.short	0x0070
        /*0114*/ 	.byte	0x00, 0xf0, 0x21, 0x00


	//----- nvinfo : EIATTR_KPARAM_INFO
	.align		4
.L_43:
        /*0118*/ 	.byte	0x04, 0x17
        /*011a*/ 	.short	(.L_45 - .L_44)
.L_44:
        /*011c*/ 	.word	0x00000000
        /*0120*/ 	.short	0x0011
        /*0122*/ 	.short	0x0068
        /*0124*/ 	.byte	0x00, 0xf0, 0x11, 0x00


	//----- nvinfo : EIATTR_KPARAM_INFO
	.align		4
.L_45:
        /*0128*/ 	.byte	0x04, 0x17
        /*012a*/ 	.short	(.L_47 - .L_46)
.L_46:
        /*012c*/ 	.word	0x00000000
        /*0130*/ 	.short	0x0010
        /*0132*/ 	.short	0x0064
        /*0134*/ 	.byte	0x00, 0xf0, 0x11, 0x00


	//----- nvinfo : EIATTR_KPARAM_INFO
	.align		4
.L_47:
        /*0138*/ 	.byte	0x04, 0x17
        /*013a*/ 	.short	(.L_49 - .L_48)
.L_48:
        /*013c*/ 	.word	0x00000000
        /*0140*/ 	.short	0x000f
        /*0142*/ 	.short	0x0060
        /*0144*/ 	.byte	0x00, 0xf0, 0x11, 0x00


	//----- nvinfo : EIATTR_KPARAM_INFO
	.align		4
.L_49:
        /*0148*/ 	.byte	0x04, 0x17
        /*014a*/ 	.short	(.L_51 - .L_50)
.L_50:
        /*014c*/ 	.word	0x00000000
        /*0150*/ 	.short	0x000e
        /*0152*/ 	.short	0x005c
        /*0154*/ 	.byte	0x00, 0xf0, 0x11, 0x00


	//----- nvinfo : EIATTR_KPARAM_INFO
	.align		4
.L_51:
        /*0158*/ 	.byte	0x04, 0x17
        /*015a*/ 	.short	(.L_53 - .L_52)
.L_52:
        /*015c*/ 	.word	0x00000000
        /*0160*/ 	.short	0x000d
        /*0162*/ 	.short	0x0058
        /*0164*/ 	.byte	0x00, 0xf0, 0x11, 0x00


	//----- nvinfo : EIATTR_KPARAM_INFO
	.align		4
.L_53:
        /*0168*/ 	.byte	0x04, 0x17
        /*016a*/ 	.short	(.L_55 - .L_54)
.L_54:
        /*016c*/ 	.word	0x00000000
        /*0170*/ 	.short	0x000c
        /*0172*/ 	.short	0x0054
        /*0174*/ 	.byte	0x00, 0xf0, 0x11, 0x00


	//----- nvinfo : EIATTR_KPARAM_INFO
	.align		4
.L_55:
        /*0178*/ 	.byte	0x04, 0x17
        /*017a*/ 	.short	(.L_57 - .L_56)
.L_56:
        /*017c*/ 	.word	0x00000000
        /*0180*/ 	.short	0x000b
        /*0182*/ 	.short	0x0050
        /*0184*/ 	.byte	0x00, 0xf0, 0x11, 0x00


	//----- nvinfo : EIATTR_KPARAM_INFO
	.align		4
.L_57:
        /*0188*/ 	.byte	0x04, 0x17
        /*018a*/ 	.short	(.L_59 - .L_58)
.L_58:
        /*018c*/ 	.word	0x00000000
        /*0190*/ 	.short	0x000a
        /*0192*/ 	.short	0x004c
        /*0194*/ 	.byte	0x00, 0xf0, 0x11, 0x00


	//----- nvinfo : EIATTR_KPARAM_INFO
	.align		4
.L_59:
        /*0198*/ 	.byte	0x04, 0x17
        /*019a*/ 	.short	(.L_61 - .L_60)
.L_60:
        /*019c*/ 	.word	0x00000000
        /*01a0*/ 	.short	0x0009
        /*01a2*/ 	.short	0x0048
        /*01a4*/ 	.byte	0x00, 0xf0, 0x11, 0x00


	//----- nvinfo : EIATTR_KPARAM_INFO
	.align		4
.L_61:
        /*01a8*/ 	.byte	0x04, 0x17
        /*01aa*/ 	.short	(.L_63 - .L_62)
.L_62:
        /*01ac*/ 	.word	0x00000000
        /*01b0*/ 	.short	0x0008
        /*01b2*/ 	.short	0x0040
        /*01b4*/ 	.byte	0x00, 0xf5, 0x21, 0x00


	//----- nvinfo : EIATTR_KPARAM_INFO
	.align		4
.L_63:
        /*01b8*/ 	.byte	0x04, 0x17
        /*01ba*/ 	.short	(.L_65 - .L_64)
.L_64:
        /*01bc*/ 	.word	0x00000000
        /*01c0*/ 	.short	0x0007
        /*01c2*/ 	.short	0x0038
        /*01c4*/ 	.byte	0x00, 0xf5, 0x21, 0x00


	//----- nvinfo : EIATTR_KPARAM_INFO
	.align		4
.L_65:
        /*01c8*/ 	.byte	0x04, 0x17
        /*01ca*/ 	.short	(.L_67 - .L_66)
.L_66:
        /*01cc*/ 	.word	0x00000000
        /*01d0*/ 	.short	0x0006
        /*01d2*/ 	.short	0x0030
        /*01d4*/ 	.byte	0x00, 0xf5, 0x21, 0x00


	//----- nvinfo : EIATTR_KPARAM_INFO
	.align		4
.L_67:
        /*01d8*/ 	.byte	0x04, 0x17
        /*01da*/ 	.short	(.L_69 - .L_68)
.L_68:
        /*01dc*/ 	.word	0x00000000
        /*01e0*/ 	.short	0x0005
        /*01e2*/ 	.short	0x0028
        /*01e4*/ 	.byte	0x00, 0xf5, 0x21, 0x00


	//----- nvinfo : EIATTR_KPARAM_INFO
	.align		4
.L_69:
        /*01e8*/ 	.byte	0x04, 0x17
        /*01ea*/ 	.short	(.L_71 - .L_70)
.L_70:
        /*01ec*/ 	.word	0x00000000
        /*01f0*/ 	.short	0x0004
        /*01f2*/ 	.short	0x0020
        /*01f4*/ 	.byte	0x00, 0xf5, 0x21, 0x00


	//----- nvinfo : EIATTR_KPARAM_INFO
	.align		4
.L_71:
        /*01f8*/ 	.byte	0x04, 0x17
        /*01fa*/ 	.short	(.L_73 - .L_72)
.L_72:
        /*01fc*/ 	.word	0x00000000
        /*0200*/ 	.short	0x0003
        /*0202*/ 	.short	0x0018
        /*0204*/ 	.byte	0x00, 0xf5, 0x21, 0x00


	//----- nvinfo : EIATTR_KPARAM_INFO
	.align		4
.L_73:
        /*0208*/ 	.byte	0x04, 0x17
        /*020a*/ 	.short	(.L_75 - .L_74)
.L_74:
        /*020c*/ 	.word	0x00000000
        /*0210*/ 	.short	0x0002
        /*0212*/ 	.short	0x0010
        /*0214*/ 	.byte	0x00, 0xf5, 0x21, 0x00


	//----- nvinfo : EIATTR_KPARAM_INFO
	.align		4
.L_75:
        /*0218*/ 	.byte	0x04, 0x17
        /*021a*/ 	.short	(.L_77 - .L_76)
.L_76:
        /*021c*/ 	.word	0x00000000
        /*0220*/ 	.short	0x0001
        /*0222*/ 	.short	0x0008
        /*0224*/ 	.byte	0x00, 0xf5, 0x21, 0x00


	//----- nvinfo : EIATTR_KPARAM_INFO
	.align		4
.L_77:
        /*0228*/ 	.byte	0x04, 0x17
        /*022a*/ 	.short	(.L_79 - .L_78)
.L_78:
        /*022c*/ 	.word	0x00000000
        /*0230*/ 	.short	0x0000
        /*0232*/ 	.short	0x0000
        /*0234*/ 	.byte	0x00, 0xf5, 0x21, 0x00


	//----- nvinfo : EIATTR_SPARSE_MMA_MASK
	.align		4
.L_79:
        /*0238*/ 	.byte	0x03, 0x50
        /*023a*/ 	.short	0x0000


	//----- nvinfo : EIATTR_MAXREG_COUNT
	.align		4
        /*023c*/ 	.byte	0x03, 0x1b
        /*023e*/ 	.short	0x00ff


	//----- nvinfo : EIATTR_MERCURY_ISA_VERSION
	.align		4
        /*0240*/ 	.byte	0x03, 0x5f
        /*0242*/ 	.short	0x0101


	//----- nvinfo : EIATTR_VRC_CTA_INIT_COUNT
	.align		4
        /*0244*/ 	.byte	0x02, 0x4a
	.zero		1
	.zero		1


	//----- nvinfo : EIATTR_EXIT_INSTR_OFFSETS
	.align		4
        /*0248*/ 	.byte	0x04, 0x1c
        /*024a*/ 	.short	(.L_81 - .L_80)


	//   ....[0]....
.L_80:
        /*024c*/ 	.word	0x00000100


	//   ....[1]....
        /*0250*/ 	.word	0x00007720


	//----- nvinfo : EIATTR_CRS_STACK_SIZE
	.align		4
.L_81:
        /*0254*/ 	.byte	0x04, 0x1e
        /*0256*/ 	.short	(.L_83 - .L_82)
.L_82:
        /*0258*/ 	.word	0x00000000


	//----- nvinfo : EIATTR_CBANK_PARAM_SIZE
	.align		4
.L_83:
        /*025c*/ 	.byte	0x03, 0x19
        /*025e*/ 	.short	0x00f8


	//----- nvinfo : EIATTR_PARAM_CBANK
	.align		4
        /*0260*/ 	.byte	0x04, 0x0a
        /*0262*/ 	.short	(.L_85 - .L_84)
	.align		4
.L_84:
        /*0264*/ 	.word	index@(.nv.constant0._Z13calc_average8PdPKdS1_S1_S1_S1_S1_S1_S1_iiiiiiiiiddddddddddddddddPKi)
        /*0268*/ 	.short	0x0380
        /*026a*/ 	.short	0x00f8


	//----- nvinfo : EIATTR_SW_WAR
	.align		4
.L_85:
        /*026c*/ 	.byte	0x04, 0x36
        /*026e*/ 	.short	(.L_87 - .L_86)
.L_86:
        /*0270*/ 	.word	0x00000008
.L_87:


//--------------------- .nv.callgraph             --------------------------
	.section	.nv.callgraph,"",@"SHT_CUDA_CALLGRAPH"
	.align	4
	.sectionentsize	8
	.align		4
        /*0000*/ 	.word	0x00000000
	.align		4
        /*0004*/ 	.word	0xffffffff
	.align		4
        /*0008*/ 	.word	0x00000000
	.align		4
        /*000c*/ 	.word	0xfffffffe
	.align		4
        /*0010*/ 	.word	0x00000000
	.align		4
        /*0014*/ 	.word	0xfffffffd
	.align		4
        /*0018*/ 	.word	0x00000000
	.align		4
        /*001c*/ 	.word	0xfffffffc


//--------------------- .text._Z13calc_average8PdPKdS1_S1_S1_S1_S1_S1_S1_iiiiiiiiiddddddddddddddddPKi --------------------------
	.section	.text._Z13calc_average8PdPKdS1_S1_S1_S1_S1_S1_S1_iiiiiiiiiddddddddddddddddPKi,"ax",@progbits
	.align	128
        .global         _Z13calc_average8PdPKdS1_S1_S1_S1_S1_S1_S1_iiiiiiiiiddddddddddddddddPKi
        .type           _Z13calc_average8PdPKdS1_S1_S1_S1_S1_S1_S1_iiiiiiiiiddddddddddddddddPKi,@function
        .size           _Z13calc_average8PdPKdS1_S1_S1_S1_S1_S1_S1_iiiiiiiiiddddddddddddddddPKi,(.L_x_24 - _Z13calc_average8PdPKdS1_S1_S1_S1_S1_S1_S1_iiiiiiiiiddddddddddddddddPKi)
        .other          _Z13calc_average8PdPKdS1_S1_S1_S1_S1_S1_S1_iiiiiiiiiddddddddddddddddPKi,@"STO_CUDA_ENTRY STV_DEFAULT"
_Z13calc_average8PdPKdS1_S1_S1_S1_S1_S1_S1_iiiiiiiiiddddddddddddddddPKi:
.text._Z13calc_average8PdPKdS1_S1_S1_S1_S1_S1_S1_iiiiiiiiiddddddddddddddddPKi:
[----:B------:R-:W-:Y:S01]  /*0000*/  LDC R1, c[0x0][0x37c] ;  /* 0x0000df00ff017b82 */ /* 0x000fe20000000800 */
[----:B------:R-:W0:Y:S07]  /*0010*/  S2R R0, SR_TID.Y ;  /* 0x0000000000007919 */ /* 0x000e2e0000002200 */
[----:B------:R-:W-:Y:S01]  /*0020*/  S2UR UR4, SR_CTAID.X ;  /* 0x00000000000479c3 */ /* 0x000fe20000002500 */
[----:B------:R-:W1:Y:S01]  /*0030*/  LDCU UR6, c[0x0][0x370] ;  /* 0x00006e00ff0677ac */ /* 0x000e620008000800 */
[----:B------:R-:W2:Y:S01]  /*0040*/  S2R R3, SR_TID.X ;  /* 0x0000000000037919 */ /* 0x000ea20000002100 */
[----:B------:R-:W3:Y:S05]  /*0050*/  LDCU UR7, c[0x0][0x360] ;  /* 0x00006c00ff0777ac */ /* 0x000eea0008000800 */
[----:B------:R-:W1:Y:S01]  /*0060*/  S2UR UR5, SR_CTAID.Y ;  /* 0x00000000000579c3 */ /* 0x000e620000002600 */
[----:B------:R-:W3:Y:S01]  /*0070*/  LDCU UR8, c[0x0][0x364] ;  /* 0x00006c80ff0877ac */ /* 0x000ee20008000800 */
[----:B------:R-:W4:Y:S06]  /*0080*/  LDCU UR9, c[0x0][0x3c8] ;  /* 0x00007900ff0977ac */ /* 0x000f2c0008000800 */
[----:B------:R-:W0:Y:S01]  /*0090*/  LDC R5, c[0x0][0x364] ;  /* 0x0000d900ff057b82 */ /* 0x000e220000000800 */
[----:B-1----:R-:W-:-:S06]  /*00a0*/  UIMAD UR4, UR5, UR6, UR4 ;  /* 0x00000006050472a4 */ /* 0x002fcc000f8e0204 */
[----:B0-----:R-:W-:Y:S01]  /*00b0*/  IMAD R0, R5, UR4, R0 ;  /* 0x0000000405007c24 */ /* 0x001fe2000f8e0200 */
[----:B---3--:R-:W-:-:S03]  /*00c0*/  UIMAD UR4, UR7, UR8, URZ ;  /* 0x00000008070472a4 */ /* 0x008fc6000f8e02ff */
[----:B--2---:R-:W-:Y:S01]  /*00d0*/  IMAD R0, R0, UR7, R3 ;  /* 0x0000000700007c24 */ /* 0x004fe2000f8e0203 */
[----:B------:R-:W-:-:S04]  /*00e0*/  UIMAD UR4, UR4, UR6, URZ ;  /* 0x00000006040472a4 */ /* 0x000fc8000f8e02ff */
[----:B----4-:R-:W-:-:S13]  /*00f0*/  ISETP.GE.AND P0, PT, R0, UR9, PT ;  /* 0x0000000900007c0c */ /* 0x010fda000bf06270 */
[----:B------:R-:W-:Y:S05]  /*0100*/  @P0 EXIT ;  /* 0x000000000000094d */ /* 0x000fea0003800000 */
[----:B------:R-:W0:Y:S01]  /*0110*/  LDCU.128 UR8, c[0x0][0x3d0] ;  /* 0x00007a00ff0877ac */ /* 0x000e220008000c00 */
[----:B------:R-:W-:Y:S01]  /*0120*/  BSSY.RECONVERGENT B0, `(.L_x_0) ;  /* 0x000075f000007945 */ /* 0x000fe20003800200 */
[----:B------:R-:W1:Y:S01]  /*0130*/  LDCU UR5, c[0x0][0x3cc] ;  /* 0x00007980ff0577ac */ /* 0x000e620008000800 */
[----:B------:R-:W2:Y:S01]  /*0140*/  LDCU UR12, c[0x0][0x3e8] ;  /* 0x00007d00ff0c77ac */ /* 0x000ea20008000800 */
[----:B------:R-:W3:Y:S01]  /*0150*/  LDCU UR13, c[0x0][0x374] ;  /* 0x00006e80ff0d77ac */ /* 0x000ee20008000800 */
[----:B------:R-:W4:Y:S01]  /*0160*/  LDCU.64 UR14, c[0x0][0x358] ;  /* 0x00006b00ff0e77ac */ /* 0x000f220008000a00 */
[----:B0-----:R-:W-:Y:S02]  /*0170*/  UIADD3 UR6, UPT, UPT, UR8, -0x2, URZ ;  /* 0xfffffffe08067890 */ /* 0x001fe4000fffe0ff */
[----:B------:R-:W-:Y:S02]  /*0180*/  UIADD3 UR7, UPT, UPT, UR9, -0x2, URZ ;  /* 0xfffffffe09077890 */ /* 0x000fe4000fffe0ff */
[----:B------:R-:W-:-:S02]  /*0190*/  UIADD3 UR8, UPT, UPT, UR10, -0x2, URZ ;  /* 0xfffffffe0a087890 */ /* 0x000fc4000fffe0ff */
[----:B------:R-:W-:Y:S01]  /*01a0*/  UIADD3 UR9, UPT, UPT, UR11, -0x2, URZ ;  /* 0xfffffffe0b097890 */ /* 0x000fe2000fffe0ff */
[----:B------:R-:W0:Y:S01]  /*01b0*/  LDCU.64 UR10, c[0x0][0x3e0] ;  /* 0x00007c00ff0a77ac */ /* 0x000e220008000a00 */
[----:B------:R-:W0:Y:S01]  /*01c0*/  LDCU UR48, c[0x0][0x3cc] ;  /* 0x00007980ff3077ac */ /* 0x000e220008000800 */
[----:B------:R-:W0:Y:S01]  /*01d0*/  LDCU UR49, c[0x0][0x3c8] ;  /* 0x00007900ff3177ac */ /* 0x000e220008000800 */
[----:B------:R-:W0:Y:S01]  /*01e0*/  LDCU.64 UR20, c[0x0][0x430] ;  /* 0x00008600ff1477ac */ /* 0x000e220008000a00 */
[----:B------:R-:W1:Y:S01]  /*01f0*/  LDCU UR38, c[0x0][0x3f4] ;  /* 0x00007e80ff2677ac */ /* 0x000e620008000800 */
[----:B------:R-:W1:Y:S01]  /*0200*/  LDCU.64 UR22, c[0x0][0x438] ;  /* 0x00008700ff1677ac */ /* 0x000e620008000a00 */
[----:B------:R-:W1:Y:S01]  /*0210*/  LDCU UR39, c[0x0][0x3fc] ;  /* 0x00007f80ff2777ac */ /* 0x000e620008000800 */
[----:B------:R-:W1:Y:S01]  /*0220*/  LDCU.64 UR24, c[0x0][0x440] ;  /* 0x00008800ff1877ac */ /* 0x000e620008000a00 */
[----:B------:R-:W2:Y:S01]  /*0230*/  LDCU UR40, c[0x0][0x404] ;  /* 0x00008080ff2877ac */ /* 0x000ea20008000800 */
[----:B------:R-:W2:Y:S01]  /*0240*/  LDCU.64 UR26, c[0x0][0x448] ;  /* 0x00008900ff1a77ac */ /* 0x000ea20008000a00 */
[----:B------:R-:W3:Y:S01]  /*0250*/  LDCU UR41, c[0x0][0x40c] ;  /* 0x00008180ff2977ac */ /* 0x000ee20008000800 */
[----:B------:R-:W3:Y:S01]  /*0260*/  LDCU.64 UR28, c[0x0][0x450] ;  /* 0x00008a00ff1c77ac */ /* 0x000ee20008000a00 */
[----:B------:R-:W4:Y:S01]  /*0270*/  LDCU UR42, c[0x0][0x414] ;  /* 0x00008280ff2a77ac */ /* 0x000f220008000800 */
[----:B------:R-:W4:Y:S01]  /*0280*/  LDCU.64 UR30, c[0x0][0x458] ;  /* 0x00008b00ff1e77ac */ /* 0x000f220008000a00 */
[----:B------:R-:W4:Y:S01]  /*0290*/  LDCU UR43, c[0x0][0x41c] ;  /* 0x00008380ff2b77ac */ /* 0x000f220008000800 */
[----:B------:R-:W4:Y:S01]  /*02a0*/  LDCU.64 UR32, c[0x0][0x460] ;  /* 0x00008c00ff2077ac */ /* 0x000f220008000a00 */
[----:B------:R-:W4:Y:S01]  /*02b0*/  LDCU UR44, c[0x0][0x424] ;  /* 0x00008480ff2c77ac */ /* 0x000f220008000800 */
[----:B------:R-:W4:Y:S01]  /*02c0*/  LDCU.64 UR34, c[0x0][0x468] ;  /* 0x00008d00ff2277ac */ /* 0x000f220008000a00 */
[----:B------:R-:W4:Y:S01]  /*02d0*/  LDCU UR45, c[0x0][0x42c] ;  /* 0x00008580ff2d77ac */ /* 0x000f220008000800 */
[----:B------:R-:W4:Y:S01]  /*02e0*/  LDCU.64 UR36, c[0x0][0x3e0] ;  /* 0x00007c00ff2477ac */ /* 0x000f220008000a00 */
[----:B------:R-:W4:Y:S01]  /*02f0*/  LDCU.128 UR16, c[0x0][0x3d0] ;  /* 0x00007a00ff1077ac */ /* 0x000f220008000c00 */
[----:B0-----:R-:W-:-:S02]  /*0300*/  UIADD3 UR10, UPT, UPT, UR10, -0x2, URZ ;  /* 0xfffffffe0a0a7890 */ /* 0x001fc4000fffe0ff */
[----:B------:R-:W-:Y:S02]  /*0310*/  UIADD3 UR11, UPT, UPT, UR11, -0x2, URZ ;  /* 0xfffffffe0b0b7890 */ /* 0x000fe4000fffe0ff */
[----:B-1----:R-:W-:Y:S02]  /*0320*/  UIADD3 UR5, UPT, UPT, UR5, -0x2, URZ ;  /* 0xfffffffe05057890 */ /* 0x002fe4000fffe0ff */
[----:B--2---:R-:W-:Y:S02]  /*0330*/  UIADD3 UR12, UPT, UPT, UR12, -0x2, URZ ;  /* 0xfffffffe0c0c7890 */ /* 0x004fe4000fffe0ff */
[----:B---3--:R-:W-:-:S12]  /*0340*/  UIMAD UR4, UR4, UR13, URZ ;  /* 0x0000000d040472a4 */ /* 0x008fd8000f8e02ff */
.L_x_17:
[----:B0-----:R-:W0:Y:S08]  /*0350*/  LDC.64 R26, c[0x0][0x380] ;  /* 0x0000e000ff1a7b82 */ /* 0x001e300000000a00 */
[----:B------:R-:W1:Y:S01]  /*0360*/  LDC.64 R8, c[0x0][0x3f0] ;  /* 0x0000fc00ff087b82 */ /* 0x000e620000000a00 */
[----:B0-----:R-:W-:-:S05]  /*0370*/  IMAD.WIDE R26, R0, 0x8, R26 ;  /* 0x00000008001a7825 */ /* 0x001fca00078e021a */
[----:B----4-:R-:W2:Y:S01]  /*0380*/  LDG.E.64 R2, desc[UR14][R26.64] ;  /* 0x0000000e1a027981 */ /* 0x010ea2000c1e1b00 */
[----:B------:R-:W1:Y:S01]  /*0390*/  MUFU.RCP64H R5, UR38 ;  /* 0x0000002600057d08 */ /* 0x000e620008001800 */
[----:B------:R-:W-:Y:S01]  /*03a0*/  HFMA2 R4, -RZ, RZ, 0, 5.9604644775390625e-08 ;  /* 0x00000001ff047431 */ /* 0x000fe200000001ff */
[----:B------:R-:W-:Y:S05]  /*03b0*/  BSSY.RECONVERGENT B1, `(.L_x_1) ;  /* 0x0000017000017945 */ /* 0x000fea0003800200 */
[----:B-1----:R-:W-:-:S08]  /*03c0*/  DFMA R6, R4, -R8, 1 ;  /* 0x3ff000000406742b */ /* 0x002fd00000000808 */
[----:B------:R-:W-:-:S08]  /*03d0*/  DFMA R6, R6, R6, R6 ;  /* 0x000000060606722b */ /* 0x000fd00000000006 */
[----:B------:R-:W-:-:S08]  /*03e0*/  DFMA R6, R4, R6, R4 ;  /* 0x000000060406722b */ /* 0x000fd00000000004 */
[----:B------:R-:W-:-:S08]  /*03f0*/  DFMA R4, R6, -R8, 1 ;  /* 0x3ff000000604742b */ /* 0x000fd00000000808 */
[----:B------:R-:W-:Y:S02]  /*0400*/  DFMA R4, R6, R4, R6 ;  /* 0x000000040604722b */ /* 0x000fe40000000006 */
[----:B--2---:R-:W-:-:S08]  /*0410*/  DADD R10, R2, -UR20 ;  /* 0x80000014020a7e29 */ /* 0x004fd00008000000 */
[----:B------:R-:W-:Y:S02]  /*0420*/  DMUL R6, R10, R4 ;  /* 0x000000040a067228 */ /* 0x000fe40000000000 */
[----:B------:R-:W-:-:S06]  /*0430*/  FSETP.GEU.AND P1, PT, |R11|, 6.5827683646048100446e-37, PT ;  /* 0x036000000b00780b */ /* 0x000fcc0003f2e200 */
[----:B------:R-:W-:-:S08]  /*0440*/  DFMA R2, R6, -R8, R10 ;  /* 0x800000080602722b */ /* 0x000fd0000000000a */
[----:B------:R-:W-:-:S10]  /*0450*/  DFMA R6, R4, R2, R6 ;  /* 0x000000020406722b */ /* 0x000fd40000000006 */
[----:B------:R-:W-:-:S05]  /*0460*/  FFMA R2, RZ, UR38, R7 ;  /* 0x00000026ff027c23 */ /* 0x000fca0008000007 */
[----:B------:R-:W-:-:S13]  /*0470*/  FSETP.GT.AND P0, PT, |R2|, 1.469367938527859385e-39, PT ;  /* 0x001000000200780b */ /* 0x000fda0003f04200 */
[----:B------:R-:W-:Y:S05]  /*0480*/  @P0 BRA P1, `(.L_x_2) ;  /* 0x0000000000240947 */ /* 0x000fea0000800000 */
[----:B------:R-:W0:Y:S01]  /*0490*/  LDCU.64 UR46, c[0x0][0x3f0] ;  /* 0x00007e00ff2e77ac */ /* 0x000e220008000a00 */
[----:B------:R-:W-:Y:S02]  /*04a0*/  MOV R22, R10 ;  /* 0x0000000a00167202 */ /* 0x000fe40000000f00 */
[----:B------:R-:W-:Y:S02]  /*04b0*/  MOV R23, R11 ;  /* 0x0000000b00177202 */ /* 0x000fe40000000f00 */
[----:B------:R-:W-:Y:S02]  /*04c0*/  MOV R16, 0x500 ;  /* 0x0000050000107802 */ /* 0x000fe40000000f00 */
[----:B0-----:R-:W-:Y:S01]  /*04d0*/  MOV R18, UR46 ;  /* 0x0000002e00127c02 */ /* 0x001fe20008000f00 */
[----:B------:R-:W-:-:S07]  /*04e0*/  IMAD.U32 R19, RZ, RZ, UR47 ;  /* 0x0000002fff137e24 */ /* 0x000fce000f8e00ff */
[----:B------:R-:W-:Y:S05]  /*04f0*/  CALL.REL.NOINC `($__internal_0_$__cuda_sm20_div_rn_f64_full) ;  /* 0x00000070008c7944 */ /* 0x000fea0003c00000 */
[----:B------:R-:W-:Y:S02]  /*0500*/  MOV R6, R30 ;  /* 0x0000001e00067202 */ /* 0x000fe40000000f00 */
[----:B------:R-:W-:-:S07]  /*0510*/  MOV R7, R31 ;  /* 0x0000001f00077202 */ /* 0x000fce0000000f00 */
.L_x_2:
[----:B------:R-:W-:Y:S05]  /*0520*/  BSYNC.RECONVERGENT B1 ;  /* 0x0000000000017941 */ /* 0x000fea0003800200 */
.L_x_1:
[----:B------:R-:W0:Y:S01]  /*0530*/  LDC.64 R2, c[0x0][0x388] ;  /* 0x0000e200ff027b82 */ /* 0x000e220000000a00 */
[----:B------:R1:W-:Y:S07]  /*0540*/  STG.E.64 desc[UR14][R26.64], R6 ;  /* 0x000000061a007986 */ /* 0x0003ee000c101b0e */
[----:B------:R-:W2:Y:S01]  /*0550*/  LDC.64 R10, c[0x0][0x3f8] ;  /* 0x0000fe00ff0a7b82 */ /* 0x000ea20000000a00 */
[----:B0-----:R-:W-:-:S06]  /*0560*/  IMAD.WIDE R2, R0, 0x8, R2 ;  /* 0x0000000800027825 */ /* 0x001fcc00078e0202 */
[----:B------:R-:W3:Y:S01]  /*0570*/  LDG.E.64 R2, desc[UR14][R2.64] ;  /* 0x0000000e02027981 */ /* 0x000ee2000c1e1b00 */
[----:B------:R-:W2:Y:S01]  /*0580*/  MUFU.RCP64H R5, UR39 ;  /* 0x0000002700057d08 */ /* 0x000ea20008001800 */
[----:B------:R-:W-:Y:S01]  /*0590*/  HFMA2 R4, -RZ, RZ, 0, 5.9604644775390625e-08 ;  /* 0x00000001ff047431 */ /* 0x000fe200000001ff */
[----:B------:R-:W-:Y:S05]  /*05a0*/  BSSY.RECONVERGENT B1, `(.L_x_3) ;  /* 0x0000017000017945 */ /* 0x000fea0003800200 */
[----:B--2---:R-:W-:-:S08]  /*05b0*/  DFMA R8, R4, -R10, 1 ;  /* 0x3ff000000408742b */ /* 0x004fd0000000080a */
[----:B------:R-:W-:-:S08]  /*05c0*/  DFMA R8, R8, R8, R8 ;  /* 0x000000080808722b */ /* 0x000fd00000000008 */
[----:B------:R-:W-:-:S08]  /*05d0*/  DFMA R8, R4, R8, R4 ;  /* 0x000000080408722b */ /* 0x000fd00000000004 */
[----:B------:R-:W-:-:S08]  /*05e0*/  DFMA R4, R8, -R10, 1 ;  /* 0x3ff000000804742b */ /* 0x000fd0000000080a */
[----:B------:R-:W-:Y:S02]  /*05f0*/  DFMA R4, R8, R4, R8 ;  /* 0x000000040804722b */ /* 0x000fe40000000008 */
[----:B---3--:R-:W-:-:S08]  /*0600*/  DADD R12, R2, -UR22 ;  /* 0x80000016020c7e29 */ /* 0x008fd00008000000 */
[----:B------:R-:W-:Y:S02]  /*0610*/  DMUL R8, R12, R4 ;  /* 0x000000040c087228 */ /* 0x000fe40000000000 */
[----:B------:R-:W-:-:S06]  /*0620*/  FSETP.GEU.AND P1, PT, |R13|, 6.5827683646048100446e-37, PT ;  /* 0x036000000d00780b */ /* 0x000fcc0003f2e200 */
[----:B------:R-:W-:-:S08]  /*0630*/  DFMA R2, R8, -R10, R12 ;  /* 0x8000000a0802722b */ /* 0x000fd0000000000c */
[----:B------:R-:W-:-:S10]  /*0640*/  DFMA R4, R4, R2, R8 ;  /* 0x000000020404722b */ /* 0x000fd40000000008 */
[----:B------:R-:W-:-:S05]  /*0650*/  FFMA R2, RZ, UR39, R5 ;  /* 0x00000027ff027c23 */ /* 0x000fca0008000005 */
[----:B------:R-:W-:-:S13]  /*0660*/  FSETP.GT.AND P0, PT, |R2|, 1.469367938527859385e-39, PT ;  /* 0x001000000200780b */ /* 0x000fda0003f04200 */
[----:B-1----:R-:W-:Y:S05]  /*0670*/  @P0 BRA P1, `(.L_x_4) ;  /* 0x0000000000240947 */ /* 0x002fea0000800000 */
[----:B------:R-:W0:Y:S01]  /*0680*/  LDCU.64 UR46, c[0x0][0x3f8] ;  /* 0x00007f00ff2e77ac */ /* 0x000e220008000a00 */
[----:B------:R-:W-:Y:S01]  /*0690*/  MOV R22, R12 ;  /* 0x0000000c00167202 */ /* 0x000fe20000000f00 */
[----:B------:R-:W-:Y:S01]  /*06a0*/  IMAD.MOV.U32 R23, RZ, RZ, R13 ;  /* 0x000000ffff177224 */ /* 0x000fe200078e000d */
[----:B------:R-:W-:Y:S02]  /*06b0*/  MOV R16, 0x6f0 ;  /* 0x000006f000107802 */ /* 0x000fe40000000f00 */
[----:B0-----:R-:W-:Y:S02]  /*06c0*/  MOV R18, UR46 ;  /* 0x0000002e00127c02 */ /* 0x001fe40008000f00 */
[----:B------:R-:W-:-:S07]  /*06d0*/  MOV R19, UR47 ;  /* 0x0000002f00137c02 */ /* 0x000fce0008000f00 */
[----:B------:R-:W-:Y:S05]  /*06e0*/  CALL.REL.NOINC `($__internal_0_$__cuda_sm20_div_rn_f64_full) ;  /* 0x0000007000107944 */ /* 0x000fea0003c00000 */
[----:B------:R-:W-:Y:S02]  /*06f0*/  MOV R4, R30 ;  /* 0x0000001e00047202 */ /* 0x000fe40000000f00 */
[----:B------:R-:W-:-:S07]  /*0700*/  MOV R5, R31 ;  /* 0x0000001f00057202 */ /* 0x000fce0000000f00 */
.L_x_4:
[----:B------:R-:W-:Y:S05]  /*0710*/  BSYNC.RECONVERGENT B1 ;  /* 0x0000000000017941 */ /* 0x000fea0003800200 */
.L_x_3:
[----:B------:R-:W0:Y:S08]  /*0720*/  LDC.64 R2, c[0x0][0x390] ;  /* 0x0000e400ff027b82 */ /* 0x000e300000000a00 */
[----:B------:R-:W1:Y:S01]  /*0730*/  LDC.64 R12, c[0x0][0x400] ;  /* 0x00010000ff0c7b82 */ /* 0x000e620000000a00 */
[----:B0-----:R-:W-:-:S06]  /*0740*/  IMAD.WIDE R2, R0, 0x8, R2 ;  /* 0x0000000800027825 */ /* 0x001fcc00078e0202 */
[----:B------:R-:W2:Y:S01]  /*0750*/  LDG.E.64 R2, desc[UR14][R2.64] ;  /* 0x0000000e02027981 */ /* 0x000ea2000c1e1b00 */
[----:B------:R-:W1:Y:S01]  /*0760*/  MUFU.RCP64H R9, UR40 ;  /* 0x0000002800097d08 */ /* 0x000e620008001800 */
[----:B------:R-:W-:Y:S01]  /*0770*/  IMAD.MOV.U32 R8, RZ, RZ, 0x1 ;  /* 0x00000001ff087424 */ /* 0x000fe200078e00ff */
        /* <DEDUP_REMOVED lines=18> */
[----:B0-----:R-:W-:Y:S02]  /*08a0*/  MOV R18, UR46 ;  /* 0x0000002e00127c02 */ /* 0x001fe40008000f00 */
[----:B------:R-:W-:-:S07]  /*08b0*/  MOV R19, UR47 ;  /* 0x0000002f00137c02 */ /* 0x000fce0008000f00 */
[----:B------:R-:W-:Y:S05]  /*08c0*/  CALL.REL.NOINC `($__internal_0_$__cuda_sm20_div_rn_f64_full) ;  /* 0x0000006c00987944 */ /* 0x000fea0003c00000 */
[----:B------:R-:W-:Y:S01]  /*08d0*/  IMAD.MOV.U32 R2, RZ, RZ, R30 ;  /* 0x000000ffff027224 */ /* 0x000fe200078e001e */
[----:B------:R-:W-:-:S07]  /*08e0*/  MOV R3, R31 ;  /* 0x0000001f00037202 */ /* 0x000fce0000000f00 */
.L_x_6:
[----:B------:R-:W-:Y:S05]  /*08f0*/  BSYNC.RECONVERGENT B1 ;  /* 0x0000000000017941 */ /* 0x000fea0003800200 */
.L_x_5:
[----:B------:R-:W0:Y:S08]  /*0900*/  LDC.64 R8, c[0x0][0x398] ;  /* 0x0000e600ff087b82 */ /* 0x000e300000000a00 */
[----:B------:R-:W1:Y:S01]  /*0910*/  LDC.64 R14, c[0x0][0x408] ;  /* 0x00010200ff0e7b82 */ /* 0x000e620000000a00 */
[----:B0-----:R-:W-:-:S06]  /*0920*/  IMAD.WIDE R8, R0, 0x8, R8 ;  /* 0x0000000800087825 */ /* 0x001fcc00078e0208 */
[----:B------:R-:W2:Y:S01]  /*0930*/  LDG.E.64 R8, desc[UR14][R8.64] ;  /* 0x0000000e08087981 */ /* 0x000ea2000c1e1b00 */
        /* <DEDUP_REMOVED lines=19> */
[----:B------:R-:W-:Y:S01]  /*0a70*/  MOV R16, 0xab0 ;  /* 0x00000ab000107802 */ /* 0x000fe20000000f00 */
[----:B0-----:R-:W-:Y:S01]  /*0a80*/  IMAD.U32 R18, RZ, RZ, UR46 ;  /* 0x0000002eff127e24 */ /* 0x001fe2000f8e00ff */
[----:B------:R-:W-:-:S07]  /*0a90*/  MOV R19, UR47 ;  /* 0x0000002f00137c02 */ /* 0x000fce0008000f00 */
[----:B------:R-:W-:Y:S05]  /*0aa0*/  CALL.REL.NOINC `($__internal_0_$__cuda_sm20_div_rn_f64_full) ;  /* 0x0000006c00207944 */ /* 0x000fea0003c00000 */
[----:B------:R-:W-:Y:S02]  /*0ab0*/  MOV R8, R30 ;  /* 0x0000001e00087202 */ /* 0x000fe40000000f00 */
[----:B------:R-:W-:-:S07]  /*0ac0*/  MOV R9, R31 ;  /* 0x0000001f00097202 */ /* 0x000fce0000000f00 */
.L_x_8:
[----:B------:R-:W-:Y:S05]  /*0ad0*/  BSYNC.RECONVERGENT B1 ;  /* 0x0000000000017941 */ /* 0x000fea0003800200 */
.L_x_7:
        /* <DEDUP_REMOVED lines=21> */
[----:B------:R-:W-:Y:S01]  /*0c30*/  IMAD.MOV.U32 R22, RZ, RZ, R18 ;  /* 0x000000ffff167224 */ /* 0x000fe200078e0012 */
[----:B------:R-:W-:Y:S02]  /*0c40*/  MOV R23, R19 ;  /* 0x0000001300177202 */ /* 0x000fe40000000f00 */
[----:B------:R-:W-:Y:S02]  /*0c50*/  MOV R16, 0xc90 ;  /* 0x00000c9000107802 */ /* 0x000fe40000000f00 */
[----:B0-----:R-:W-:Y:S02]  /*0c60*/  MOV R18, UR46 ;  /* 0x0000002e00127c02 */ /* 0x001fe40008000f00 */
[----:B------:R-:W-:-:S07]  /*0c70*/  MOV R19, UR47 ;  /* 0x0000002f00137c02 */ /* 0x000fce0008000f00 */
[----:B------:R-:W-:Y:S05]  /*0c80*/  CALL.REL.NOINC `($__internal_0_$__cuda_sm20_div_rn_f64_full) ;  /* 0x0000006800a87944 */ /* 0x000fea0003c00000 */
[----:B------:R-:W-:Y:S01]  /*0c90*/  MOV R12, R30 ;  /* 0x0000001e000c7202 */ /* 0x000fe20000000f00 */
[----:B------:R-:W-:-:S07]  /*0ca0*/  IMAD.MOV.U32 R13, RZ, RZ, R31 ;  /* 0x000000ffff0d7224 */ /* 0x000fce00078e001f */
.L_x_10:
[----:B------:R-:W-:Y:S05]  /*0cb0*/  BSYNC.RECONVERGENT B1 ;  /* 0x0000000000017941 */ /* 0x000fea0003800200 */
.L_x_9:
        /* <DEDUP_REMOVED lines=29> */
.L_x_12:
[----:B------:R-:W-:Y:S05]  /*0e90*/  BSYNC.RECONVERGENT B1 ;  /* 0x0000000000017941 */ /* 0x000fea0003800200 */
.L_x_11:
        /* <DEDUP_REMOVED lines=21> */
[----:B------:R-:W-:Y:S02]  /*0ff0*/  MOV R16, 0x1030 ;  /* 0x0000103000107802 */ /* 0x000fe40000000f00 */
[----:B0-----:R-:W-:Y:S01]  /*1000*/  MOV R18, UR46 ;  /* 0x0000002e00127c02 */ /* 0x001fe20008000f00 */
[----:B------:R-:W-:-:S07]  /*1010*/  IMAD.U32 R19, RZ, RZ, UR47 ;  /* 0x0000002fff137e24 */ /* 0x000fce000f8e00ff */
[----:B------:R-:W-:Y:S05]  /*1020*/  CALL.REL.NOINC `($__internal_0_$__cuda_sm20_div_rn_f64_full) ;  /* 0x0000006400c07944 */ /* 0x000fea0003c00000 */
[----:B------:R-:W-:Y:S02]  /*1030*/  MOV R10, R30 ;  /* 0x0000001e000a7202 */ /* 0x000fe40000000f00 */
[----:B------:R-:W-:-:S07]  /*1040*/  MOV R11, R31 ;  /* 0x0000001f000b7202 */ /* 0x000fce0000000f00 */
.L_x_14:
[----:B------:R-:W-:Y:S05]  /*1050*/  BSYNC.RECONVERGENT B1 ;  /* 0x0000000000017941 */ /* 0x000fea0003800200 */
.L_x_13:
        /* <DEDUP_REMOVED lines=29> */
.L_x_16:
[----:B------:R-:W-:Y:S05]  /*1230*/  BSYNC.RECONVERGENT B1 ;  /* 0x0000000000017941 */ /* 0x000fea0003800200 */
.L_x_15:
[----:B------:R-:W0:Y:S01]  /*1240*/  F2I.F64.FLOOR R16, R6 ;  /* 0x0000000600107311 */ /* 0x000e220000305100 */
[----:B------:R-:W1:Y:S07]  /*1250*/  LDC.64 R28, c[0x0][0x470] ;  /* 0x00011c00ff1c7b82 */ /* 0x000e6e0000000a00 */
[----:B------:R-:W-:Y:S01]  /*1260*/  F2I.F64.FLOOR R62, R48 ;  /* 0x00000030003e7311 */ /* 0x000fe20000305100 */
[----:B------:R-:W2:Y:S01]  /*1270*/  LDC.64 R32, c[0x0][0x3c0] ;  /* 0x0000f000ff207b82 */ /* 0x000ea20000000a00 */
[----:B0-----:R-:W-:-:S06]  /*1280*/  VIMNMX R21, PT, PT, R16, UR5, PT ;  /* 0x0000000510157c48 */ /* 0x001fcc000bfe0100 */
[----:B------:R-:W0:Y:S02]  /*1290*/  I2F.F64 R16, R21 ;  /* 0x0000001500107312 */ /* 0x000e240000201c00 */
[----:B0-----:R-:W-:-:S07]  /*12a0*/  DADD R16, -R16, R6 ;  /* 0x0000000010107229 */ /* 0x001fce0000000106 */
[----:B------:R0:W-:Y:S04]  /*12b0*/  STG.E.64 desc[UR14][R26.64], R16 ;  /* 0x000000101a007986 */ /* 0x0001e8000c101b0e */
[----:B-1----:R-:W3:Y:S04]  /*12c0*/  LDG.E R34, desc[UR14][R28.64+0xc] ;  /* 0x00000c0e1c227981 */ /* 0x002ee8000c1e1900 */
[----:B------:R-:W4:Y:S04]  /*12d0*/  LDG.E R24, desc[UR14][R28.64+0x4] ;  /* 0x0000040e1c187981 */ /* 0x000f28000c1e1900 */
[----:B------:R-:W5:Y:S04]  /*12e0*/  LDG.E R30, desc[UR14][R28.64+0x8] ;  /* 0x0000080e1c1e7981 */ /* 0x000f68000c1e1900 */
[----:B------:R-:W5:Y:S04]  /*12f0*/  LDG.E R18, desc[UR14][R28.64] ;  /* 0x0000000e1c127981 */ /* 0x000f68000c1e1900 */
[----:B------:R-:W5:Y:S04]  /*1300*/  LDG.E R38, desc[UR14][R28.64+0x14] ;  /* 0x0000140e1c267981 */ /* 0x000f68000c1e1900 */
[----:B------:R-:W5:Y:S01]  /*1310*/  LDG.E R40, desc[UR14][R28.64+0x10] ;  /* 0x0000100e1c287981 */ /* 0x000f62000c1e1900 */
[----:B------:R-:W1:Y:S01]  /*1320*/  F2I.F64.FLOOR R25, R10 ;  /* 0x0000000a00197311 */ /* 0x000e620000305100 */
[----:B------:R-:W-:-:S02]  /*1330*/  VIMNMX R62, PT, PT, R62, UR12, PT ;  /* 0x0000000c3e3e7c48 */ /* 0x000fc4000bfe0100 */
[----:B------:R-:W5:Y:S04]  /*1340*/  LDG.E R42, desc[UR14][R28.64+0x1c] ;  /* 0x00001c0e1c2a7981 */ /* 0x000f68000c1e1900 */
[----:B------:R-:W5:Y:S01]  /*1350*/  LDG.E R60, desc[UR14][R28.64+0x24] ;  /* 0x0000240e1c3c7981 */ /* 0x000f62000c1e1900 */
[----:B------:R-:W0:Y:S03]  /*1360*/  F2I.F64.FLOOR R23, R14 ;  /* 0x0000000e00177311 */ /* 0x000e260000305100 */
[----:B------:R-:W5:Y:S01]  /*1370*/  LDG.E R44, desc[UR14][R28.64+0x18] ;  /* 0x0000180e1c2c7981 */ /* 0x000f62000c1e1900 */
[----:B-1----:R-:W-:-:S04]  /*1380*/  VIMNMX R25, PT, PT, R25, UR11, PT ;  /* 0x0000000b19197c48 */ /* 0x002fc8000bfe0100 */
[----:B------:R-:W1:Y:S01]  /*1390*/  F2I.F64.FLOOR R19, R12 ;  /* 0x0000000c00137311 */ /* 0x000e620000305100 */
[----:B------:R-:W5:Y:S01]  /*13a0*/  LDG.E R56, desc[UR14][R28.64+0x3c] ;  /* 0x00003c0e1c387981 */ /* 0x000f62000c1e1900 */
[----:B------:R-:W-:-:S03]  /*13b0*/  IMAD R22, R62, UR37, R25 ;  /* 0x000000253e167c24 */ /* 0x000fc6000f8e0219 */
[----:B------:R-:W5:Y:S01]  /*13c0*/  LDG.E R58, desc[UR14][R28.64+0x34] ;  /* 0x0000340e1c3a7981 */ /* 0x000f62000c1e1900 */
[----:B0-----:R-:W-:Y:S02]  /*13d0*/  VIMNMX R23, PT, PT, R23, UR10, PT ;  /* 0x0000000a17177c48 */ /* 0x001fe4000bfe0100 */
[----:B------:R-:W0:Y:S01]  /*13e0*/  F2I.F64.FLOOR R16, R8 ;  /* 0x0000000800107311 */ /* 0x000e220000305100 */
[----:B------:R-:W5:Y:S02]  /*13f0*/  LDG.E R54, desc[UR14][R28.64+0x30] ;  /* 0x0000300e1c367981 */ /* 0x000f64000c1e1900 */
[----:B------:R-:W-:Y:S01]  /*1400*/  IMAD R22, R22, UR36, R23 ;  /* 0x0000002416167c24 */ /* 0x000fe2000f8e0217 */
[----:B-1----:R-:W-:-:S04]  /*1410*/  VIMNMX R19, PT, PT, R19, UR9, PT ;  /* 0x0000000913137c48 */ /* 0x002fc8000bfe0100 */
[----:B------:R-:W1:Y:S01]  /*1420*/  F2I.F64.FLOOR R20, R2 ;  /* 0x0000000200147311 */ /* 0x000e620000305100 */
[----:B------:R-:W-:Y:S01]  /*1430*/  IMAD R31, R22, UR19, R19 ;  /* 0x00000013161f7c24 */ /* 0x000fe2000f8e0213 */
[----:B0-----:R-:W-:-:S06]  /*1440*/  VIMNMX R16, PT, PT, R16, UR8, PT ;  /* 0x0000000810107c48 */ /* 0x001fcc000bfe0100 */
[----:B------:R-:W0:Y:S01]  /*1450*/  F2I.F64.FLOOR R17, R4 ;  /* 0x0000000400117311 */ /* 0x000e220000305100 */
[----:B------:R-:W-:Y:S01]  /*1460*/  IMAD R31, R31, UR18, R16 ;  /* 0x000000121f1f7c24 */ /* 0x000fe2000f8e0210 */
[----:B-1----:R-:W-:-:S05]  /*1470*/  VIMNMX R20, PT, PT, R20, UR7, PT ;  /* 0x0000000714147c48 */ /* 0x002fca000bfe0100 */
[----:B------:R-:W-:Y:S01]  /*1480*/  IMAD R22, R31, UR17, R20 ;  /* 0x000000111f167c24 */ /* 0x000fe2000f8e0214 */
[----:B0-----:R-:W-:-:S05]  /*1490*/  VIMNMX R17, PT, PT, R17, UR6, PT ;  /* 0x0000000611117c48 */ /* 0x001fca000bfe0100 */
[----:B------:R-:W-:Y:S02]  /*14a0*/  IMAD R22, R22, UR16, R17 ;  /* 0x0000001016167c24 */ /* 0x000fe4000f8e0211 */
[----:B------:R-:W5:Y:S02]  /*14b0*/  LDG.E R17, desc[UR14][R28.64+0x38] ;  /* 0x0000380e1c117981 */ /* 0x000f64000c1e1900 */
[----:B------:R-:W-:Y:S02]  /*14c0*/  IMAD R21, R22, UR48, R21 ;  /* 0x0000003016157c24 */ /* 0x000fe4000f8e0215 */
[----:B------:R-:W5:Y:S02]  /*14d0*/  LDG.E R22, desc[UR14][R28.64+0x2c] ;  /* 0x00002c0e1c167981 */ /* 0x000f64000c1e1900 */
[----:B---3--:R-:W-:-:S04]  /*14e0*/  IMAD.IADD R51, R21, 0x1, R34 ;  /* 0x0000000115337824 */ /* 0x008fc800078e0222 */
[----:B--2---:R-:W-:Y:S01]  /*14f0*/  IMAD.WIDE R50, R51, 0x8, R32 ;  /* 0x0000000833327825 */ /* 0x004fe200078e0220 */
[C---:B----4-:R-:W-:Y:S02]  /*1500*/  IADD3 R35, PT, PT, R21.reuse, R24, RZ ;  /* 0x0000001815237210 */ /* 0x050fe40007ffe0ff */
[----:B------:R-:W2:Y:S01]  /*1510*/  LDG.E R24, desc[UR14][R28.64+0x20] ;  /* 0x0000200e1c187981 */ /* 0x000ea2000c1e1900 */
[----:B-----5:R-:W-:-:S03]  /*1520*/  IADD3 R31, PT, PT, R21, R30, RZ ;  /* 0x0000001e151f7210 */ /* 0x020fc60007ffe0ff */
[----:B------:R-:W3:Y:S01]  /*1530*/  LDG.E.64 R50, desc[UR14][R50.64] ;  /* 0x0000000e32327981 */ /* 0x000ee2000c1e1b00 */
[--C-:B------:R-:W-:Y:S01]  /*1540*/  IMAD.WIDE R34, R35, 0x8, R32.reuse ;  /* 0x0000000823227825 */ /* 0x100fe200078e0220 */
[----:B------:R-:W-:Y:S02]  /*1550*/  IADD3 R37, PT, PT, R21, R18, RZ ;  /* 0x0000001215257210 */ /* 0x000fe40007ffe0ff */
[----:B------:R-:W4:Y:S01]  /*1560*/  LDG.E R18, desc[UR14][R28.64+0x28] ;  /* 0x0000280e1c127981 */ /* 0x000f22000c1e1900 */
[----:B------:R-:W-:-:S03]  /*1570*/  IMAD.WIDE R30, R31, 0x8, R32 ;  /* 0x000000081f1e7825 */ /* 0x000fc600078e0220 */
[----:B------:R-:W5:Y:S01]  /*1580*/  LDG.E.64 R34, desc[UR14][R34.64] ;  /* 0x0000000e22227981 */ /* 0x000f62000c1e1b00 */
[----:B------:R-:W-:-:S03]  /*1590*/  IMAD.WIDE R36, R37, 0x8, R32 ;  /* 0x0000000825247825 */ /* 0x000fc600078e0220 */
[----:B------:R-:W2:Y:S04]  /*15a0*/  LDG.E.64 R30, desc[UR14][R30.64] ;  /* 0x0000000e1e1e7981 */ /* 0x000ea8000c1e1b00 */
[----:B------:R-:W4:Y:S01]  /*15b0*/  LDG.E.64 R36, desc[UR14][R36.64] ;  /* 0x0000000e24247981 */ /* 0x000f22000c1e1b00 */
[----:B------:R-:W-:-:S05]  /*15c0*/  IADD3 R39, PT, PT, R21, R38, RZ ;  /* 0x0000002615277210 */ /* 0x000fca0007ffe0ff */
[----:B------:R-:W-:-:S04]  /*15d0*/  IMAD.WIDE R38, R39, 0x8, R32 ;  /* 0x0000000827267825 */ /* 0x000fc800078e0220 */
[----:B------:R-:W-:Y:S02]  /*15e0*/  IMAD.IADD R41, R21, 0x1, R40 ;  /* 0x0000000115297824 */ /* 0x000fe400078e0228 */
[----:B------:R-:W4:Y:S02]  /*15f0*/  LDG.E.64 R38, desc[UR14][R38.64] ;  /* 0x0000000e26267981 */ /* 0x000f24000c1e1b00 */
[----:B------:R-:W-:-:S06]  /*1600*/  IMAD.WIDE R40, R41, 0x8, R32 ;  /* 0x0000000829287825 */ /* 0x000fcc00078e0220 */
[----:B------:R-:W4:Y:S01]  /*1610*/  LDG.E.64 R40, desc[UR14][R40.64] ;  /* 0x0000000e28287981 */ /* 0x000f22000c1e1b00 */
[----:B------:R-:W0:Y:S02]  /*1620*/  I2F.F64 R46, R62 ;  /* 0x0000003e002e7312 */ /* 0x000e240000201c00 */
[----:B0-----:R-:W-:-:S06]  /*1630*/  DADD R46, -R46, R48 ;  /* 0x000000002e2e7229 */ /* 0x001fcc0000000130 */
[----:B------:R-:W0:Y:S02]  /*1640*/  I2F.F64 R48, R25 ;  /* 0x0000001900307312 */ /* 0x000e240000201c00 */
[----:B------:R-:W-:Y:S01]  /*1650*/  DADD R52, -R46, 1 ;  /* 0x3ff000002e347429 */ /* 0x000fe20000000100 */
[----:B------:R-:W-:Y:S01]  /*1660*/  IADD3 R43, PT, PT, R21, R42, RZ ;  /* 0x0000002a152b7210 */ /* 0x000fe20007ffe0ff */
[----:B0-----:R-:W-:-:S04]  /*1670*/  DADD R48, -R48, R10 ;  /* 0x0000000030307229 */ /* 0x001fc8000000010a */
[--C-:B------:R-:W-:Y:S01]  /*1680*/  IMAD.WIDE R42, R43, 0x8, R32.reuse ;  /* 0x000000082b2a7825 */ /* 0x100fe200078e0220 */
[C---:B------:R-:W-:Y:S02]  /*1690*/  IADD3 R55, PT, PT, R21.reuse, R60, RZ ;  /* 0x0000003c15377210 */ /* 0x040fe40007ffe0ff */
[----:B------:R-:W0:Y:S01]  /*16a0*/  I2F.F64 R60, R19 ;  /* 0x00000013003c7312 */ /* 0x000e220000201c00 */
[----:B------:R-:W-:Y:S02]  /*16b0*/  IADD3 R45, PT, PT, R21, R44, RZ ;  /* 0x0000002c152d7210 */ /* 0x000fe40007ffe0ff */
[----:B------:R-:W4:Y:S03]  /*16c0*/  LDG.E.64 R42, desc[UR14][R42.64] ;  /* 0x0000000e2a2a7981 */ /* 0x000f26000c1e1b00 */
[----:B------:R-:W-:-:S06]  /*16d0*/  IMAD.WIDE R44, R45, 0x8, R32 ;  /* 0x000000082d2c7825 */ /* 0x000fcc00078e0220 */
[----:B------:R-:W4:Y:S01]  /*16e0*/  LDG.E.64 R44, desc[UR14][R44.64] ;  /* 0x0000000e2c2c7981 */ /* 0x000f22000c1e1b00 */
[----:B0-----:R-:W-:-:S03]  /*16f0*/  DADD R60, -R60, R12 ;  /* 0x000000003c3c7229 */ /* 0x001fc6000000010c */
[----:B------:R-:W4:Y:S01]  /*1700*/  LDG.E R12, desc[UR14][R28.64+0x4c] ;  /* 0x00004c0e1c0c7981 */ /* 0x000f22000c1e1900 */
[C---:B------:R-:W-:Y:S02]  /*1710*/  IADD3 R65, PT, PT, R21.reuse, R56, RZ ;  /* 0x0000003815417210 */ /* 0x040fe40007ffe0ff */
[----:B------:R-:W-:Y:S02]  /*1720*/  IADD3 R67, PT, PT, R21, R58, RZ ;  /* 0x0000003a15437210 */ /* 0x000fe40007ffe0ff */
[----:B------:R-:W4:Y:S01]  /*1730*/  LDG.E R58, desc[UR14][R28.64+0x40] ;  /* 0x0000400e1c3a7981 */ /* 0x000f22000c1e1900 */
[----:B------:R-:W-:-:S04]  /*1740*/  IMAD.WIDE R64, R65, 0x8, R32 ;  /* 0x0000000841407825 */ /* 0x000fc800078e0220 */
[----:B------:R-:W-:Y:S02]  /*1750*/  IMAD.IADD R57, R21, 0x1, R17 ;  /* 0x0000000115397824 */ /* 0x000fe400078e0211 */
[----:B------:R-:W-:-:S04]  /*1760*/  IMAD.WIDE R66, R67, 0x8, R32 ;  /* 0x0000000843427825 */ /* 0x000fc800078e0220 */
[----:B------:R-:W-:-:S06]  /*1770*/  IMAD.WIDE R56, R57, 0x8, R32 ;  /* 0x0000000839387825 */ /* 0x000fcc00078e0220 */
[----:B------:R-:W4:Y:S01]  /*1780*/  LDG.E.64 R56, desc[UR14][R56.64] ;  /* 0x0000000e38387981 */ /* 0x000f22000c1e1b00 */
[C---:B---3--:R-:W-:Y:S02]  /*1790*/  DMUL R50, R46.reuse, R50 ;  /* 0x000000322e327228 */ /* 0x048fe40000000000 */
[----:B-----5:R-:W-:-:S06]  /*17a0*/  DMUL R34, R46, R34 ;  /* 0x000000222e227228 */ /* 0x020fcc0000000000 */
[----:B--2---:R-:W-:Y:S02]  /*17b0*/  DFMA R30, R52, R30, R50 ;  /* 0x0000001e341e722b */ /* 0x004fe40000000032 */
[----:B------:R-:W-:Y:S02]  /*17c0*/  DADD R50, -R48, 1 ;  /* 0x3ff0000030327429 */ /* 0x000fe40000000100 */
[----:B----4-:R-:W-:-:S04]  /*17d0*/  DFMA R34, R52, R36, R34 ;  /* 0x000000243422722b */ /* 0x010fc80000000022 */
[----:B------:R-:W-:Y:S01]  /*17e0*/  DMUL R30, R48, R30 ;  /* 0x0000001e301e7228 */ /* 0x000fe20000000000 */
[----:B------:R0:W1:Y:S07]  /*17f0*/  I2F.F64 R36, R23 ;  /* 0x0000001700247312 */ /* 0x00006e0000201c00 */
[----:B------:R-:W-:Y:S01]  /*1800*/  DFMA R30, R50, R34, R30 ;  /* 0x00000022321e722b */ /* 0x000fe2000000001e */
[----:B------:R-:W-:Y:S01]  /*1810*/  IMAD.WIDE R50, R55, 0x8, R32 ;  /* 0x0000000837327825 */ /* 0x000fe200078e0220 */
[----:B------:R2:W3:Y:S03]  /*1820*/  I2F.F64 R34, R16 ;  /* 0x0000001000227312 */ /* 0x0004e60000201c00 */
[C---:B------:R-:W-:Y:S01]  /*1830*/  IMAD.IADD R55, R21.reuse, 0x1, R22 ;  /* 0x0000000115377824 */ /* 0x040fe200078e0216 */
[----:B------:R-:W-:-:S02]  /*1840*/  IADD3 R63, PT, PT, R21, R24, RZ ;  /* 0x00000018153f7210 */ /* 0x000fc40007ffe0ff */
[----:B------:R-:W4:Y:S01]  /*1850*/  LDG.E.64 R24, desc[UR14][R50.64] ;  /* 0x0000000e32187981 */ /* 0x000f22000c1e1b00 */
[--C-:B0-----:R-:W-:Y:S01]  /*1860*/  IMAD.WIDE R22, R55, 0x8, R32.reuse ;  /* 0x0000000837167825 */ /* 0x101fe200078e0220 */
[----:B------:R-:W-:Y:S01]  /*1870*/  IADD3 R69, PT, PT, R21, R18, RZ ;  /* 0x0000001215457210 */ /* 0x000fe20007ffe0ff */
[----:B-1----:R-:W-:Y:S01]  /*1880*/  DADD R36, -R36, R14 ;  /* 0x0000000024247229 */ /* 0x002fe2000000010e */
[----:B--2---:R-:W2:Y:S01]  /*1890*/  LDG.E.64 R16, desc[UR14][R64.64] ;  /* 0x0000000e40107981 */ /* 0x004ea2000c1e1b00 */
[----:B------:R-:W-:-:S03]  /*18a0*/  IMAD.WIDE R62, R63, 0x8, R32 ;  /* 0x000000083f3e7825 */ /* 0x000fc600078e0220 */
[----:B------:R-:W5:Y:S01]  /*18b0*/  LDG.E.64 R22, desc[UR14][R22.64] ;  /* 0x0000000e16167981 */ /* 0x000f62000c1e1b00 */
[----:B------:R-:W-:Y:S01]  /*18c0*/  IMAD.WIDE R68, R69, 0x8, R32 ;  /* 0x0000000845447825 */ /* 0x000fe200078e0220 */
[----:B------:R0:W1:Y:S02]  /*18d0*/  I2F.F64 R14, R20 ;  /* 0x00000014000e7312 */ /* 0x0000640000201c00 */
[----:B------:R1:W2:Y:S01]  /*18e0*/  LDG.E.64 R18, desc[UR14][R62.64] ;  /* 0x0000000e3e127981 */ /* 0x0002a2000c1e1b00 */
[----:B---3--:R-:W-:-:S03]  /*18f0*/  DADD R34, -R34, R8 ;  /* 0x0000000022227229 */ /* 0x008fc60000000108 */
[----:B------:R-:W3:Y:S04]  /*1900*/  LDG.E.64 R50, desc[UR14][R68.64] ;  /* 0x0000000e44327981 */ /* 0x000ee8000c1e1b00 */
[----:B0-----:R-:W3:Y:S04]  /*1910*/  LDG.E R20, desc[UR14][R28.64+0x44] ;  /* 0x0000440e1c147981 */ /* 0x001ee8000c1e1900 */
[----:B------:R-:W3:Y:S01]  /*1920*/  LDG.E R8, desc[UR14][R28.64+0x48] ;  /* 0x0000480e1c087981 */ /* 0x000ee2000c1e1900 */
[----:B------:R-:W-:Y:S01]  /*1930*/  IADD3 R9, PT, PT, R21, R54, RZ ;  /* 0x0000003615097210 */ /* 0x000fe20007ffe0ff */
[----:B-1----:R-:W-:-:S02]  /*1940*/  DADD R14, -R14, R2 ;  /* 0x000000000e0e7229 */ /* 0x002fc40000000102 */
[----:B------:R-:W3:Y:S02]  /*1950*/  LDG.E.64 R54, desc[UR14][R66.64] ;  /* 0x0000000e42367981 */ /* 0x000ee4000c1e1b00 */
[----:B------:R-:W-:Y:S01]  /*1960*/  IMAD.WIDE R2, R9, 0x8, R32 ;  /* 0x0000000809027825 */ /* 0x000fe200078e0220 */
[----:B------:R-:W-:Y:S01]  /*1970*/  DMUL R38, R46, R38 ;  /* 0x000000262e267228 */ /* 0x000fe20000000000 */
[----:B------:R-:W3:Y:S04]  /*1980*/  LDG.E R9, desc[UR14][R28.64+0x5c] ;  /* 0x00005c0e1c097981 */ /* 0x000ee8000c1e1900 */
[----:B------:R-:W3:Y:S03]  /*1990*/  LDG.E.64 R2, desc[UR14][R2.64] ;  /* 0x0000000e02027981 */ /* 0x000ee6000c1e1b00 */
[----:B------:R-:W-:-:S02]  /*19a0*/  DFMA R62, R52, R40, R38 ;  /* 0x00000028343e722b */ /* 0x000fc40000000026 */
[----:B------:R-:W3:Y:S01]  /*19b0*/  LDG.E R38, desc[UR14][R28.64+0x58] ;  /* 0x0000580e1c267981 */ /* 0x000ee2000c1e1900 */
[----:B------:R-:W0:Y:S01]  /*19c0*/  F2I.F64.FLOOR R13, R10 ;  /* 0x0000000a000d7311 */ /* 0x000e220000305100 */
[----:B------:R-:W-:Y:S01]  /*19d0*/  DMUL R42, R46, R42 ;  /* 0x0000002a2e2a7228 */ /* 0x000fe20000000000 */
[----:B0-----:R-:W-:-:S06]  /*19e0*/  VIMNMX R39, PT, PT, R13, UR11, PT ;  /* 0x0000000b0d277c48 */ /* 0x001fcc000bfe0100 */
[----:B------:R-:W0:Y:S01]  /*19f0*/  I2F.F64 R40, R39 ;  /* 0x0000002700287312 */ /* 0x000e220000201c00 */
[----:B------:R-:W-:Y:S01]  /*1a00*/  DFMA R44, R52, R44, R42 ;  /* 0x0000002c342c722b */ /* 0x000fe2000000002a */
[----:B------:R-:W-:-:S05]  /*1a10*/  IADD3 R13, PT, PT, R21, R12, RZ ;  /* 0x0000000c150d7210 */ /* 0x000fca0007ffe0ff */
[----:B------:R-:W-:Y:S01]  /*1a20*/  IMAD.WIDE R12, R13, 0x8, R32 ;  /* 0x000000080d0c7825 */ /* 0x000fe200078e0220 */
[----:B0-----:R-:W-:-:S05]  /*1a30*/  DADD R40, -R40, R10 ;  /* 0x0000000028287229 */ /* 0x001fca000000010a */
[----:B------:R-:W3:Y:S01]  /*1a40*/  LDG.E.64 R12, desc[UR14][R12.64] ;  /* 0x0000000e0c0c7981 */ /* 0x000ee2000c1e1b00 */
[----:B------:R-:W-:Y:S02]  /*1a50*/  DMUL R44, R48, R44 ;  /* 0x0000002c302c7228 */ /* 0x000fe40000000000 */
[----:B------:R-:W-:Y:S02]  /*1a60*/  DADD R40, -R40, 1 ;  /* 0x3ff0000028287429 */ /* 0x000fe40000000100 */
[C---:B----4-:R-:W-:Y:S02]  /*1a70*/  DMUL R42, R46.reuse, R24 ;  /* 0x000000182e2a7228 */ /* 0x050fe40000000000 */
[----:B-----5:R-:W-:-:S06]  /*1a80*/  DMUL R22, R46, R22 ;  /* 0x000000162e167228 */ /* 0x020fcc0000000000 */
[C---:B--2---:R-:W-:Y:S02]  /*1a90*/  DFMA R18, R52.reuse, R18, R42 ;  /* 0x000000123412722b */ /* 0x044fe4000000002a */
[----:B---3--:R-:W-:Y:S01]  /*1aa0*/  DFMA R50, R52, R50, R22 ;  /* 0x000000323432722b */ /* 0x008fe20000000016 */
[C---:B------:R-:W-:Y:S01]  /*1ab0*/  IADD3 R43, PT, PT, R21.reuse, R20, RZ ;  /* 0x00000014152b7210 */ /* 0x040fe20007ffe0ff */
[----:B------:R-:W-:Y:S01]  /*1ac0*/  DFMA R24, R40, R62, R44 ;  /* 0x0000003e2818722b */ /* 0x000fe2000000002c */
[----:B------:R-:W2:Y:S01]  /*1ad0*/  LDG.E R20, desc[UR14][R28.64+0x50] ;  /* 0x0000500e1c147981 */ /* 0x000ea2000c1e1900 */
[----:B------:R-:W-:Y:S02]  /*1ae0*/  IADD3 R23, PT, PT, R21, R8, RZ ;  /* 0x0000000815177210 */ /* 0x000fe40007ffe0ff */
[--C-:B------:R-:W-:Y:S01]  /*1af0*/  IMAD.WIDE R42, R43, 0x8, R32.reuse ;  /* 0x000000082b2a7825 */ /* 0x100fe200078e0220 */
[----:B------:R-:W-:Y:S01]  /*1b00*/  IADD3 R45, PT, PT, R21, R58, RZ ;  /* 0x0000003a152d7210 */ /* 0x000fe20007ffe0ff */
[----:B------:R-:W3:Y:S02]  /*1b10*/  LDG.E R8, desc[UR14][R28.64+0x54] ;  /* 0x0000540e1c087981 */ /* 0x000ee4000c1e1900 */
[----:B------:R-:W-:-:S02]  /*1b20*/  IMAD.WIDE R22, R23, 0x8, R32 ;  /* 0x0000000817167825 */ /* 0x000fc400078e0220 */
[----:B------:R-:W4:Y:S01]  /*1b30*/  LDG.E.64 R42, desc[UR14][R42.64] ;  /* 0x0000000e2a2a7981 */ /* 0x000f22000c1e1b00 */
[C---:B------:R-:W-:Y:S01]  /*1b40*/  DMUL R58, R46.reuse, R16 ;  /* 0x000000102e3a7228 */ /* 0x040fe20000000000 */
[----:B------:R-:W-:Y:S02]  /*1b50*/  IMAD.WIDE R44, R45, 0x8, R32 ;  /* 0x000000082d2c7825 */ /* 0x000fe400078e0220 */
[----:B------:R-:W5:Y:S01]  /*1b60*/  LDG.E.64 R22, desc[UR14][R22.64] ;  /* 0x0000000e16167981 */ /* 0x000f62000c1e1b00 */
[----:B------:R-:W-:-:S03]  /*1b70*/  DMUL R54, R46, R54 ;  /* 0x000000362e367228 */ /* 0x000fc60000000000 */
[----:B------:R-:W2:Y:S01]  /*1b80*/  LDG.E.64 R44, desc[UR14][R44.64] ;  /* 0x0000000e2c2c7981 */ /* 0x000ea2000c1e1b00 */
[----:B------:R-:W-:-:S03]  /*1b90*/  DFMA R58, R52, R56, R58 ;  /* 0x00000038343a722b */ /* 0x000fc6000000003a */
[----:B------:R-:W2:Y:S01]  /*1ba0*/  LDG.E R16, desc[UR14][R28.64+0x6c] ;  /* 0x00006c0e1c107981 */ /* 0x000ea2000c1e1900 */
[----:B------:R-:W-:-:S03]  /*1bb0*/  DFMA R2, R52, R2, R54 ;  /* 0x000000023402722b */ /* 0x000fc60000000036 */
[----:B------:R-:W2:Y:S01]  /*1bc0*/  LDG.E R54, desc[UR14][R28.64+0x68] ;  /* 0x0000680e1c367981 */ /* 0x000ea2000c1e1900 */
[----:B------:R-:W-:-:S03]  /*1bd0*/  DMUL R58, R48, R58 ;  /* 0x0000003a303a7228 */ /* 0x000fc60000000000 */
[----:B------:R-:W2:Y:S01]  /*1be0*/  LDG.E R56, desc[UR14][R28.64+0x74] ;  /* 0x0000740e1c387981 */ /* 0x000ea2000c1e1900 */
[----:B------:R-:W-:Y:S01]  /*1bf0*/  DMUL R62, R48, R50 ;  /* 0x00000032303e7228 */ /* 0x000fe20000000000 */
[----:B------:R-:W-:Y:S02]  /*1c00*/  IMAD.IADD R9, R21, 0x1, R9 ;  /* 0x0000000115097824 */ /* 0x000fe400078e0209 */
[----:B------:R-:W2:Y:S01]  /*1c10*/  LDG.E R50, desc[UR14][R28.64+0x70] ;  /* 0x0000700e1c327981 */ /* 0x000ea2000c1e1900 */
[----:B------:R-:W-:Y:S02]  /*1c20*/  DFMA R2, R40, R2, R58 ;  /* 0x000000022802722b */ /* 0x000fe4000000003a */
[C---:B------:R-:W-:Y:S01]  /*1c30*/  DMUL R58, R36.reuse, R24 ;  /* 0x00000018243a7228 */ /* 0x040fe20000000000 */
[----:B------:R-:W2:Y:S01]  /*1c40*/  LDG.E R17, desc[UR14][R28.64+0x7c] ;  /* 0x00007c0e1c117981 */ /* 0x000ea2000c1e1900 */
[----:B------:R-:W-:Y:S02]  /*1c50*/  DADD R24, -R36, 1 ;  /* 0x3ff0000024187429 */ /* 0x000fe40000000100 */
[----:B------:R-:W-:Y:S01]  /*1c60*/  DFMA R18, R40, R18, R62 ;  /* 0x000000122812722b */ /* 0x000fe2000000003e */
[----:B------:R-:W-:-:S02]  /*1c70*/  IMAD.WIDE R62, R9, 0x8, R32 ;  /* 0x00000008093e7825 */ /* 0x000fc400078e0220 */
[----:B------:R-:W2:Y:S03]  /*1c80*/  LDG.E R9, desc[UR14][R28.64+0x78] ;  /* 0x0000780e1c097981 */ /* 0x000ea6000c1e1900 */
[----:B------:R-:W-:Y:S01]  /*1c90*/  DFMA R30, R24, R30, R58 ;  /* 0x0000001e181e722b */ /* 0x000fe2000000003a */
[----:B------:R-:W-:Y:S02]  /*1ca0*/  IADD3 R59, PT, PT, R21, R38, RZ ;  /* 0x00000026153b7210 */ /* 0x000fe40007ffe0ff */
[----:B------:R0:W2:Y:S03]  /*1cb0*/  LDG.E.64 R38, desc[UR14][R62.64] ;  /* 0x0000000e3e267981 */ /* 0x0000a6000c1e1b00 */
[----:B------:R-:W-:-:S06]  /*1cc0*/  IMAD.WIDE R58, R59, 0x8, R32 ;  /* 0x000000083b3a7825 */ /* 0x000fcc00078e0220 */
[----:B------:R-:W2:Y:S01]  /*1cd0*/  LDG.E.64 R58, desc[UR14][R58.64] ;  /* 0x0000000e3a3a7981 */ /* 0x000ea2000c1e1b00 */
[----:B------:R-:W-:Y:S02]  /*1ce0*/  DMUL R12, R46, R12 ;  /* 0x0000000c2e0c7228 */ /* 0x000fe40000000000 */
[----:B------:R-:W-:-:S08]  /*1cf0*/  DMUL R2, R36, R2 ;  /* 0x0000000224027228 */ /* 0x000fd00000000000 */
[----:B------:R-:W-:Y:S02]  /*1d00*/  DFMA R18, R24, R18, R2 ;  /* 0x000000121812722b */ /* 0x000fe40000000002 */
[----:B----4-:R-:W-:Y:S02]  /*1d10*/  DMUL R42, R46, R42 ;  /* 0x0000002a2e2a7228 */ /* 0x010fe40000000000 */
[C---:B-----5:R-:W-:Y:S01]  /*1d20*/  DFMA R22, R52.reuse, R22, R12 ;  /* 0x000000163416722b */ /* 0x060fe2000000000c */
[C---:B---3--:R-:W-:Y:S02]  /*1d30*/  IADD3 R3, PT, PT, R21.reuse, R8, RZ ;  /* 0x0000000815037210 */ /* 0x048fe40007ffe0ff */
[----:B------:R-:W3:Y:S03]  /*1d40*/  LDG.E R8, desc[UR14][R28.64+0x64] ;  /* 0x0000640e1c087981 */ /* 0x000ee6000c1e1900 */
[----:B--2---:R-:W-:Y:S01]  /*1d50*/  DFMA R44, R52, R44, R42 ;  /* 0x0000002c342c722b */ /* 0x004fe2000000002a */
[----:B------:R-:W-:Y:S01]  /*1d60*/  IADD3 R43, PT, PT, R21, R16, RZ ;  /* 0x00000010152b7210 */ /* 0x000fe20007ffe0ff */
[----:B------:R-:W-:Y:S01]  /*1d70*/  DMUL R22, R48, R22 ;  /* 0x0000001630167228 */ /* 0x000fe20000000000 */
[--C-:B------:R-:W-:Y:S01]  /*1d80*/  IMAD.WIDE R2, R3, 0x8, R32.reuse ;  /* 0x0000000803027825 */ /* 0x100fe200078e0220 */
[----:B------:R-:W-:Y:S01]  /*1d90*/  IADD3 R13, PT, PT, R21, R20, RZ ;  /* 0x00000014150d7210 */ /* 0x000fe20007ffe0ff */
[----:B------:R-:W2:Y:S02]  /*1da0*/  LDG.E R16, desc[UR14][R28.64+0x60] ;  /* 0x0000600e1c107981 */ /* 0x000ea4000c1e1900 */
[----:B------:R-:W-:-:S02]  /*1db0*/  IMAD.WIDE R42, R43, 0x8, R32 ;  /* 0x000000082b2a7825 */ /* 0x000fc400078e0220 */
[----:B------:R-:W4:Y:S01]  /*1dc0*/  LDG.E.64 R2, desc[UR14][R2.64] ;  /* 0x0000000e02027981 */ /* 0x000f22000c1e1b00 */
[----:B------:R-:W-:Y:S01]  /*1dd0*/  DFMA R22, R40, R44, R22 ;  /* 0x0000002c2816722b */ /* 0x000fe20000000016 */
[----:B------:R-:W-:Y:S02]  /*1de0*/  IMAD.IADD R45, R21, 0x1, R54 ;  /* 0x00000001152d7824 */ /* 0x000fe400078e0236 */
[----:B------:R-:W5:Y:S01]  /*1df0*/  LDG.E.64 R42, desc[UR14][R42.64] ;  /* 0x0000000e2a2a7981 */ /* 0x000f62000c1e1b00 */
[--C-:B------:R-:W-:Y:S01]  /*1e00*/  IMAD.WIDE R12, R13, 0x8, R32.reuse ;  /* 0x000000080d0c7825 */ /* 0x100fe200078e0220 */
[C---:B0-----:R-:W-:Y:S02]  /*1e10*/  IADD3 R63, PT, PT, R21.reuse, R56, RZ ;  /* 0x00000038153f7210 */ /* 0x041fe40007ffe0ff */
[----:B------:R-:W-:Y:S01]  /*1e20*/  IADD3 R55, PT, PT, R21, R50, RZ ;  /* 0x0000003215377210 */ /* 0x000fe20007ffe0ff */
[--C-:B------:R-:W-:Y:S01]  /*1e30*/  IMAD.WIDE R44, R45, 0x8, R32.reuse ;  /* 0x000000082d2c7825 */ /* 0x100fe200078e0220 */
[----:B------:R-:W-:Y:S01]  /*1e40*/  IADD3 R17, PT, PT, R21, R17, RZ ;  /* 0x0000001115117210 */ /* 0x000fe20007ffe0ff */
[----:B------:R-:W5:Y:S02]  /*1e50*/  LDG.E.64 R12, desc[UR14][R12.64] ;  /* 0x0000000e0c0c7981 */ /* 0x000f64000c1e1b00 */
[----:B------:R-:W-:-:S02]  /*1e60*/  IMAD.WIDE R62, R63, 0x8, R32 ;  /* 0x000000083f3e7825 */ /* 0x000fc400078e0220 */
[----:B------:R-:W5:Y:S04]  /*1e70*/  LDG.E.64 R44, desc[UR14][R44.64] ;  /* 0x0000000e2c2c7981 */ /* 0x000f68000c1e1b00 */
[----:B------:R3:W5:Y:S01]  /*1e80*/  LDG.E.64 R50, desc[UR14][R62.64] ;  /* 0x0000000e3e327981 */ /* 0x000762000c1e1b00 */
[--C-:B------:R-:W-:Y:S01]  /*1e90*/  IMAD.WIDE R54, R55, 0x8, R32.reuse ;  /* 0x0000000837367825 */ /* 0x100fe200078e0220 */
[----:B------:R-:W-:Y:S01]  /*1ea0*/  DMUL R38, R46, R38 ;  /* 0x000000262e267228 */ /* 0x000fe20000000000 */
[----:B------:R-:W-:Y:S01]  /*1eb0*/  IADD3 R9, PT, PT, R21, R9, RZ ;  /* 0x0000000915097210 */ /* 0x000fe20007ffe0ff */
[----:B------:R-:W5:Y:S01]  /*1ec0*/  LDG.E R20, desc[UR14][R28.64+0x88] ;  /* 0x0000880e1c147981 */ /* 0x000f62000c1e1900 */
[----:B------:R-:W-:-:S03]  /*1ed0*/  IMAD.WIDE R56, R17, 0x8, R32 ;  /* 0x0000000811387825 */ /* 0x000fc600078e0220 */
[----:B------:R-:W5:Y:S04]  /*1ee0*/  LDG.E.64 R54, desc[UR14][R54.64] ;  /* 0x0000000e36367981 */ /* 0x000f68000c1e1b00 */
[----:B------:R-:W5:Y:S01]  /*1ef0*/  LDG.E.64 R56, desc[UR14][R56.64] ;  /* 0x0000000e38387981 */ /* 0x000f62000c1e1b00 */
[----:B------:R-:W-:Y:S01]  /*1f00*/  DFMA R58, R52, R58, R38 ;  /* 0x0000003a343a722b */ /* 0x000fe20000000026 */
[----:B------:R-:W-:Y:S02]  /*1f10*/  IMAD.WIDE R38, R9, 0x8, R32 ;  /* 0x0000000809267825 */ /* 0x000fe400078e0220 */
[----:B------:R-:W5:Y:S04]  /*1f20*/  LDG.E R9, desc[UR14][R28.64+0x98] ;  /* 0x0000980e1c097981 */ /* 0x000f68000c1e1900 */
[----:B------:R-:W5:Y:S01]  /*1f30*/  LDG.E.64 R38, desc[UR14][R38.64] ;  /* 0x0000000e26267981 */ /* 0x000f62000c1e1b00 */
[----:B------:R-:W-:Y:S01]  /*1f40*/  DMUL R58, R48, R58 ;  /* 0x0000003a303a7228 */ /* 0x000fe20000000000 */
[----:B---3--:R-:W-:-:S02]  /*1f50*/  IMAD.IADD R63, R21, 0x1, R8 ;  /* 0x00000001153f7824 */ /* 0x008fc400078e0208 */
[----:B------:R-:W3:Y:S02]  /*1f60*/  LDG.E R8, desc[UR14][R28.64+0x8c] ;  /* 0x00008c0e1c087981 */ /* 0x000ee4000c1e1900 */
[----:B------:R-:W-:Y:S01]  /*1f70*/  IMAD.WIDE R62, R63, 0x8, R32 ;  /* 0x000000083f3e7825 */ /* 0x000fe200078e0220 */
[----:B--2---:R-:W-:-:S04]  /*1f80*/  IADD3 R65, PT, PT, R21, R16, RZ ;  /* 0x0000001015417210 */ /* 0x004fc80007ffe0ff */
[----:B------:R-:W2:Y:S01]  /*1f90*/  LDG.E.64 R16, desc[UR14][R62.64] ;  /* 0x0000000e3e107981 */ /* 0x000ea2000c1e1b00 */
[C---:B----4-:R-:W-:Y:S02]  /*1fa0*/  DMUL R2, R46.reuse, R2 ;  /* 0x000000022e027228 */ /* 0x050fe40000000000 */
[----:B-----5:R-:W-:Y:S01]  /*1fb0*/  DMUL R42, R46, R42 ;  /* 0x0000002a2e2a7228 */ /* 0x020fe20000000000 */
[----:B------:R-:W-:-:S05]  /*1fc0*/  IMAD.WIDE R64, R65, 0x8, R32 ;  /* 0x0000000841407825 */ /* 0x000fca00078e0220 */
[C---:B------:R-:W-:Y:S02]  /*1fd0*/  DFMA R12, R52.reuse, R12, R2 ;  /* 0x0000000c340c722b */ /* 0x040fe40000000002 */
[----:B------:R-:W4:Y:S01]  /*1fe0*/  LDG.E R2, desc[UR14][R28.64+0x84] ;  /* 0x0000840e1c027981 */ /* 0x000f22000c1e1900 */
[----:B------:R-:W-:-:S03]  /*1ff0*/  DFMA R44, R52, R44, R42 ;  /* 0x0000002c342c722b */ /* 0x000fc6000000002a */
[----:B------:R-:W5:Y:S01]  /*2000*/  LDG.E.64 R42, desc[UR14][R64.64] ;  /* 0x0000000e402a7981 */ /* 0x000f62000c1e1b00 */
[----:B------:R-:W-:Y:S02]  /*2010*/  DMUL R50, R46, R50 ;  /* 0x000000322e327228 */ /* 0x000fe40000000000 */
[----:B------:R-:W-:Y:S01]  /*2020*/  DFMA R12, R40, R12, R58 ;  /* 0x0000000c280c722b */ /* 0x000fe2000000003a */
[----:B------:R-:W4:Y:S04]  /*2030*/  LDG.E R3, desc[UR14][R28.64+0x90] ;  /* 0x0000900e1c037981 */ /* 0x000f28000c1e1900 */
[----:B------:R-:W4:Y:S01]  /*2040*/  LDG.E R58, desc[UR14][R28.64+0x94] ;  /* 0x0000940e1c3a7981 */ /* 0x000f22000c1e1900 */
[----:B------:R-:W-:-:S03]  /*2050*/  DFMA R54, R52, R54, R50 ;  /* 0x000000363436722b */ /* 0x000fc60000000032 */
[----:B------:R-:W4:Y:S01]  /*2060*/  LDG.E R50, desc[UR14][R28.64+0x80] ;  /* 0x0000800e1c327981 */ /* 0x000f22000c1e1900 */
[----:B------:R-:W-:-:S08]  /*2070*/  DMUL R56, R46, R56 ;  /* 0x000000382e387228 */ /* 0x000fd00000000000 */
[----:B------:R-:W-:Y:S02]  /*2080*/  DFMA R38, R52, R38, R56 ;  /* 0x000000263426722b */ /* 0x000fe40000000038 */
[----:B------:R-:W4:Y:S01]  /*2090*/  LDG.E R56, desc[UR14][R28.64+0x9c] ;  /* 0x00009c0e1c387981 */ /* 0x000f22000c1e1900 */
[----:B------:R-:W-:-:S05]  /*20a0*/  DMUL R12, R36, R12 ;  /* 0x0000000c240c7228 */ /* 0x000fca0000000000 */
[C---:B------:R-:W-:Y:S02]  /*20b0*/  DMUL R38, R48.reuse, R38 ;  /* 0x0000002630267228 */ /* 0x040fe40000000000 */
[----:B------:R-:W-:Y:S02]  /*20c0*/  DMUL R44, R48, R44 ;  /* 0x0000002c302c7228 */ /* 0x000fe40000000000 */
[----:B------:R-:W-:-:S04]  /*20d0*/  DFMA R22, R24, R22, R12 ;  /* 0x000000161816722b */ /* 0x000fc8000000000c */
[----:B------:R-:W-:Y:S02]  /*20e0*/  DFMA R38, R40, R54, R38 ;  /* 0x000000362826722b */ /* 0x000fe40000000026 */
[----:B------:R-:W-:Y:S01]  /*20f0*/  DMUL R18, R60, R18 ;  /* 0x000000123c127228 */ /* 0x000fe20000000000 */
[C---:B------:R-:W-:Y:S02]  /*2100*/  IADD3 R9, PT, PT, R21.reuse, R9, RZ ;  /* 0x0000000915097210 */ /* 0x040fe40007ffe0ff */
[----:B---3--:R-:W-:Y:S02]  /*2110*/  IADD3 R51, PT, PT, R21, R8, RZ ;  /* 0x0000000815337210 */ /* 0x008fe40007ffe0ff */
[----:B------:R-:W3:Y:S01]  /*2120*/  LDG.E R8, desc[UR14][R28.64+0xa4] ;  /* 0x0000a40e1c087981 */ /* 0x000ee2000c1e1900 */
[----:B--2---:R-:W-:Y:S02]  /*2130*/  DMUL R16, R46, R16 ;  /* 0x000000102e107228 */ /* 0x004fe40000000000 */
[----:B------:R-:W-:-:S04]  /*2140*/  IMAD.WIDE R12, R51, 0x8, R32 ;  /* 0x00000008330c7825 */ /* 0x000fc800078e0220 */
[C---:B------:R-:W-:Y:S02]  /*2150*/  IMAD.IADD R51, R21.reuse, 0x1, R20 ;  /* 0x0000000115337824 */ /* 0x040fe400078e0214 */
[----:B------:R-:W2:Y:S01]  /*2160*/  LDG.E R20, desc[UR14][R28.64+0xa0] ;  /* 0x0000a00e1c147981 */ /* 0x000ea2000c1e1900 */
[----:B-----5:R-:W-:Y:S01]  /*2170*/  DFMA R16, R52, R42, R16 ;  /* 0x0000002a3410722b */ /* 0x020fe20000000010 */
[----:B----4-:R-:W-:-:S07]  /*2180*/  IADD3 R43, PT, PT, R21, R2, RZ ;  /* 0x00000002152b7210 */ /* 0x010fce0007ffe0ff */
[----:B------:R-:W-:Y:S01]  /*2190*/  DFMA R44, R40, R16, R44 ;  /* 0x00000010282c722b */ /* 0x000fe2000000002c */
[----:B------:R-:W-:Y:S01]  /*21a0*/  IADD3 R59, PT, PT, R21, R58, RZ ;  /* 0x0000003a153b7210 */ /* 0x000fe20007ffe0ff */
[--C-:B------:R-:W-:Y:S01]  /*21b0*/  IMAD.WIDE R16, R43, 0x8, R32.reuse ;  /* 0x000000082b107825 */ /* 0x100fe200078e0220 */
[----:B------:R-:W-:Y:S01]  /*21c0*/  DMUL R42, R36, R38 ;  /* 0x00000026242a7228 */ /* 0x000fe20000000000 */
[----:B------:R0:W4:Y:S01]  /*21d0*/  LDG.E.64 R38, desc[UR14][R12.64] ;  /* 0x0000000e0c267981 */ /* 0x000122000c1e1b00 */
[----:B------:R-:W-:Y:S01]  /*21e0*/  IADD3 R63, PT, PT, R21, R50, RZ ;  /* 0x00000032153f7210 */ /* 0x000fe20007ffe0ff */
[--C-:B------:R-:W-:Y:S01]  /*21f0*/  IMAD.WIDE R58, R59, 0x8, R32.reuse ;  /* 0x000000083b3a7825 */ /* 0x100fe200078e0220 */
[----:B------:R-:W-:Y:S01]  /*2200*/  IADD3 R55, PT, PT, R21, R3, RZ ;  /* 0x0000000315377210 */ /* 0x000fe20007ffe0ff */
[----:B------:R-:W5:Y:S02]  /*2210*/  LDG.E.64 R16, desc[UR14][R16.64] ;  /* 0x0000000e10107981 */ /* 0x000f64000c1e1b00 */
[----:B------:R-:W-:-:S02]  /*2220*/  IMAD.WIDE R50, R51, 0x8, R32 ;  /* 0x0000000833327825 */ /* 0x000fc400078e0220 */
[----:B------:R-:W2:Y:S02]  /*2230*/  LDG.E.64 R2, desc[UR14][R58.64] ;  /* 0x0000000e3a027981 */ /* 0x000ea4000c1e1b00 */
[--C-:B------:R-:W-:Y:S01]  /*2240*/  IMAD.WIDE R62, R63, 0x8, R32.reuse ;  /* 0x000000083f3e7825 */ /* 0x100fe200078e0220 */
[----:B0-----:R-:W-:Y:S01]  /*2250*/  DADD R12, -R60, 1 ;  /* 0x3ff000003c0c7429 */ /* 0x001fe20000000100 */
[----:B------:R-:W2:Y:S01]  /*2260*/  LDG.E.64 R50, desc[UR14][R50.64] ;  /* 0x0000000e32327981 */ /* 0x000ea2000c1e1b00 */
[----:B------:R-:W-:Y:S01]  /*2270*/  DFMA R44, R24, R44, R42 ;  /* 0x0000002c182c722b */ /* 0x000fe2000000002a */
[----:B------:R-:W-:Y:S02]  /*2280*/  IMAD.WIDE R54, R55, 0x8, R32 ;  /* 0x0000000837367825 */ /* 0x000fe400078e0220 */
[----:B------:R-:W2:Y:S03]  /*2290*/  LDG.E.64 R42, desc[UR14][R62.64] ;  /* 0x0000000e3e2a7981 */ /* 0x000ea6000c1e1b00 */
[----:B------:R-:W-:Y:S01]  /*22a0*/  DFMA R30, R12, R30, R18 ;  /* 0x0000001e0c1e722b */ /* 0x000fe20000000012 */
[----:B------:R-:W2:Y:S01]  /*22b0*/  LDG.E.64 R54, desc[UR14][R54.64] ;  /* 0x0000000e36367981 */ /* 0x000ea2000c1e1b00 */
[----:B------:R-:W-:Y:S01]  /*22c0*/  IADD3 R19, PT, PT, R21, R56, RZ ;  /* 0x0000003815137210 */ /* 0x000fe20007ffe0ff */
[----:B------:R-:W-:-:S02]  /*22d0*/  DMUL R44, R60, R44 ;  /* 0x0000002c3c2c7228 */ /* 0x000fc40000000000 */
[----:B------:R-:W2:Y:S02]  /*22e0*/  LDG.E R56, desc[UR14][R28.64+0xac] ;  /* 0x0000ac0e1c387981 */ /* 0x000ea4000c1e1900 */
[--C-:B------:R-:W-:Y:S02]  /*22f0*/  IMAD.WIDE R18, R19, 0x8, R32.reuse ;  /* 0x0000000813127825 */ /* 0x100fe400078e0220 */
[----:B------:R-:W2:Y:S02]  /*2300*/  LDG.E R58, desc[UR14][R28.64+0xa8] ;  /* 0x0000a80e1c3a7981 */ /* 0x000ea4000c1e1900 */
[----:B------:R-:W-:Y:S02]  /*2310*/  DFMA R22, R12, R22, R44 ;  /* 0x000000160c16722b */ /* 0x000fe4000000002c */
[----:B------:R-:W2:Y:S01]  /*2320*/  LDG.E.64 R18, desc[UR14][R18.64] ;  /* 0x0000000e12127981 */ /* 0x000ea2000c1e1b00 */
[----:B------:R-:W-:-:S03]  /*2330*/  IMAD.WIDE R44, R9, 0x8, R32 ;  /* 0x00000008092c7825 */ /* 0x000fc600078e0220 */
[----:B------:R-:W2:Y:S04]  /*2340*/  LDG.E R62, desc[UR14][R28.64+0xb0] ;  /* 0x0000b00e1c3e7981 */ /* 0x000ea8000c1e1900 */
[----:B------:R-:W2:Y:S01]  /*2350*/  LDG.E.64 R44, desc[UR14][R44.64] ;  /* 0x0000000e2c2c7981 */ /* 0x000ea2000c1e1b00 */
[----:B---3--:R-:W-:-:S04]  /*2360*/  IMAD.IADD R9, R21, 0x1, R8 ;  /* 0x0000000115097824 */ /* 0x008fc800078e0208 */
[----:B------:R-:W-:-:S06]  /*2370*/  IMAD.WIDE R8, R9, 0x8, R32 ;  /* 0x0000000809087825 */ /* 0x000fcc00078e0220 */
[----:B------:R-:W3:Y:S01]  /*2380*/  LDG.E.64 R8, desc[UR14][R8.64] ;  /* 0x0000000e08087981 */ /* 0x000ee2000c1e1b00 */
[C---:B----4-:R-:W-:Y:S02]  /*2390*/  DMUL R38, R46.reuse, R38 ;  /* 0x000000262e267228 */ /* 0x050fe40000000000 */
[C---:B-----5:R-:W-:Y:S02]  /*23a0*/  DMUL R16, R46.reuse, R16 ;  /* 0x000000102e107228 */ /* 0x060fe40000000000 */
[----:B--2---:R-:W-:-:S04]  /*23b0*/  DMUL R2, R46, R2 ;  /* 0x000000022e027228 */ /* 0x004fc80000000000 */
[C---:B------:R-:W-:Y:S02]  /*23c0*/  DFMA R50, R52.reuse, R50, R38 ;  /* 0x000000323432722b */ /* 0x040fe40000000026 */
[----:B------:R-:W2:Y:S01]  /*23d0*/  LDG.E R38, desc[UR14][R28.64+0xbc] ;  /* 0x0000bc0e1c267981 */ /* 0x000ea2000c1e1900 */
[C---:B------:R-:W-:Y:S01]  /*23e0*/  DFMA R42, R52.reuse, R42, R16 ;  /* 0x0000002a342a722b */ /* 0x040fe20000000010 */
[----:B------:R-:W-:Y:S01]  /*23f0*/  IADD3 R17, PT, PT, R21, R20, RZ ;  /* 0x0000001415117210 */ /* 0x000fe20007ffe0ff */
[----:B------:R-:W-:Y:S01]  /*2400*/  DFMA R54, R52, R54, R2 ;  /* 0x000000363436722b */ /* 0x000fe20000000002 */
[----:B------:R-:W4:Y:S03]  /*2410*/  LDG.E R20, desc[UR14][R28.64+0xb4] ;  /* 0x0000b40e1c147981 */ /* 0x000f26000c1e1900 */
[----:B------:R-:W-:Y:S01]  /*2420*/  IMAD.WIDE R16, R17, 0x8, R32 ;  /* 0x0000000811107825 */ /* 0x000fe200078e0220 */
[----:B------:R-:W5:Y:S05]  /*2430*/  LDG.E R2, desc[UR14][R28.64+0xb8] ;  /* 0x0000b80e1c027981 */ /* 0x000f6a000c1e1900 */
[----:B------:R-:W5:Y:S01]  /*2440*/  LDG.E.64 R16, desc[UR14][R16.64] ;  /* 0x0000000e10107981 */ /* 0x000f62000c1e1b00 */
[----:B------:R-:W-:-:S08]  /*2450*/  DMUL R18, R46, R18 ;  /* 0x000000122e127228 */ /* 0x000fd00000000000 */
[----:B------:R-:W-:Y:S01]  /*2460*/  DFMA R44, R52, R44, R18 ;  /* 0x0000002c342c722b */ /* 0x000fe20000000012 */
[----:B------:R-:W-:-:S05]  /*2470*/  IADD3 R19, PT, PT, R21, R56, RZ ;  /* 0x0000003815137210 */ /* 0x000fca0007ffe0ff */
[----:B------:R-:W-:Y:S01]  /*2480*/  IMAD.WIDE R18, R19, 0x8, R32 ;  /* 0x0000000813127825 */ /* 0x000fe200078e0220 */
[----:B------:R-:W-:-:S05]  /*2490*/  IADD3 R57, PT, PT, R21, R58, RZ ;  /* 0x0000003a15397210 */ /* 0x000fca0007ffe0ff */
[----:B------:R-:W5:Y:S01]  /*24a0*/  LDG.E.64 R18, desc[UR14][R18.64] ;  /* 0x0000000e12127981 */ /* 0x000f62000c1e1b00 */
[----:B------:R-:W-:-:S06]  /*24b0*/  IMAD.WIDE R56, R57, 0x8, R32 ;  /* 0x0000000839387825 */ /* 0x000fcc00078e0220 */
[----:B------:R-:W5:Y:S01]  /*24c0*/  LDG.E.64 R56, desc[UR14][R56.64] ;  /* 0x0000000e38387981 */ /* 0x000f62000c1e1b00 */
[C---:B------:R-:W-:Y:S02]  /*24d0*/  DMUL R50, R48.reuse, R50 ;  /* 0x0000003230327228 */ /* 0x040fe40000000000 */
[----:B------:R-:W-:-:S06]  /*24e0*/  DMUL R44, R48, R44 ;  /* 0x0000002c302c7228 */ /* 0x000fcc0000000000 */
[C---:B------:R-:W-:Y:S02]  /*24f0*/  DFMA R42, R40.reuse, R42, R50 ;  /* 0x0000002a282a722b */ /* 0x040fe40000000032 */
[----:B------:R-:W-:Y:S01]  /*2500*/  DFMA R54, R40, R54, R44 ;  /* 0x000000362836722b */ /* 0x000fe2000000002c */
[----:B------:R-:W-:-:S05]  /*2510*/  IADD3 R45, PT, PT, R21, R62, RZ ;  /* 0x0000003e152d7210 */ /* 0x000fca0007ffe0ff */
[----:B------:R-:W-:-:S06]  /*2520*/  IMAD.WIDE R44, R45, 0x8, R32 ;  /* 0x000000082d2c7825 */ /* 0x000fcc00078e0220 */
[----:B------:R-:W5:Y:S01]  /*2530*/  LDG.E.64 R44, desc[UR14][R44.64] ;  /* 0x0000000e2c2c7981 */ /* 0x000f62000c1e1b00 */
[----:B---3--:R-:W-:Y:S01]  /*2540*/  DMUL R8, R46, R8 ;  /* 0x000000082e087228 */ /* 0x008fe20000000000 */
[----:B--2---:R-:W-:-:S04]  /*2550*/  IMAD.IADD R39, R21, 0x1, R38 ;  /* 0x0000000115277824 */ /* 0x004fc800078e0226 */
[----:B------:R-:W-:Y:S01]  /*2560*/  IMAD.WIDE R38, R39, 0x8, R32 ;  /* 0x0000000827267825 */ /* 0x000fe200078e0220 */
[C---:B----4-:R-:W-:Y:S02]  /*2570*/  IADD3 R3, PT, PT, R21.reuse, R20, RZ ;  /* 0x0000001415037210 */ /* 0x050fe40007ffe0ff */
[----:B------:R-:W2:Y:S01]  /*2580*/  LDG.E R20, desc[UR14][R28.64+0xc4] ;  /* 0x0000c40e1c147981 */ /* 0x000ea2000c1e1900 */
[----:B-----5:R-:W-:-:S03]  /*2590*/  IADD3 R51, PT, PT, R21, R2, RZ ;  /* 0x0000000215337210 */ /* 0x020fc60007ffe0ff */
[----:B------:R-:W3:Y:S02]  /*25a0*/  LDG.E.64 R38, desc[UR14][R38.64] ;  /* 0x0000000e26267981 */ /* 0x000ee4000c1e1b00 */
[--C-:B------:R-:W-:Y:S01]  /*25b0*/  IMAD.WIDE R50, R51, 0x8, R32.reuse ;  /* 0x0000000833327825 */ /* 0x100fe200078e0220 */
[----:B------:R-:W-:Y:S01]  /*25c0*/  DFMA R16, R52, R16, R8 ;  /* 0x000000103410722b */ /* 0x000fe20000000008 */
[----:B------:R-:W4:Y:S02]  /*25d0*/  LDG.E R2, desc[UR14][R28.64+0xc0] ;  /* 0x0000c00e1c027981 */ /* 0x000f24000c1e1900 */
[----:B------:R-:W-:Y:S02]  /*25e0*/  IMAD.WIDE R8, R3, 0x8, R32 ;  /* 0x0000000803087825 */ /* 0x000fe400078e0220 */
[----:B------:R-:W5:Y:S04]  /*25f0*/  LDG.E.64 R50, desc[UR14][R50.64] ;  /* 0x0000000e32327981 */ /* 0x000f68000c1e1b00 */
[----:B------:R-:W4:Y:S01]  /*2600*/  LDG.E.64 R8, desc[UR14][R8.64] ;  /* 0x0000000e08087981 */ /* 0x000f22000c1e1b00 */
[----:B------:R-:W-:-:S08]  /*2610*/  DMUL R18, R46, R18 ;  /* 0x000000122e127228 */ /* 0x000fd00000000000 */
[----:B------:R-:W-:Y:S02]  /*2620*/  DFMA R58, R52, R56, R18 ;  /* 0x00000038343a722b */ /* 0x000fe40000000012 */
[----:B------:R-:W4:Y:S04]  /*2630*/  LDG.E R18, desc[UR14][R28.64+0xcc] ;  /* 0x0000cc0e1c127981 */ /* 0x000f28000c1e1900 */
[----:B------:R-:W4:Y:S02]  /*2640*/  LDG.E R56, desc[UR14][R28.64+0xc8] ;  /* 0x0000c80e1c387981 */ /* 0x000f24000c1e1900 */
[----:B------:R-:W-:-:S08]  /*2650*/  DMUL R58, R48, R58 ;  /* 0x0000003a303a7228 */ /* 0x000fd00000000000 */
[----:B------:R-:W-:Y:S02]  /*2660*/  DFMA R16, R40, R16, R58 ;  /* 0x000000102810722b */ /* 0x000fe4000000003a */
[----:B------:R-:W4:Y:S01]  /*2670*/  LDG.E R58, desc[UR14][R28.64+0xd4] ;  /* 0x0000d40e1c3a7981 */ /* 0x000f22000c1e1900 */
[----:B---3--:R-:W-:Y:S01]  /*2680*/  DMUL R62, R46, R38 ;  /* 0x000000262e3e7228 */ /* 0x008fe20000000000 */
[----:B--2---:R-:W-:Y:S02]  /*2690*/  IADD3 R39, PT, PT, R21, R20, RZ ;  /* 0x0000001415277210 */ /* 0x004fe40007ffe0ff */
[----:B------:R-:W2:Y:S03]  /*26a0*/  LDG.E R20, desc[UR14][R28.64+0xd8] ;  /* 0x0000d80e1c147981 */ /* 0x000ea6000c1e1900 */
[----:B------:R-:W-:Y:S02]  /*26b0*/  IMAD.WIDE R38, R39, 0x8, R32 ;  /* 0x0000000827267825 */ /* 0x000fe400078e0220 */
[----:B-----5:R-:W-:Y:S01]  /*26c0*/  DFMA R62, R52, R50, R62 ;  /* 0x00000032343e722b */ /* 0x020fe2000000003e */
[----:B----4-:R-:W-:Y:S01]  /*26d0*/  IADD3 R51, PT, PT, R21, R2, RZ ;  /* 0x0000000215337210 */ /* 0x010fe20007ffe0ff */
[----:B------:R-:W-:-:S02]  /*26e0*/  DMUL R8, R46, R8 ;  /* 0x000000082e087228 */ /* 0x000fc40000000000 */
[----:B------:R-:W3:Y:S02]  /*26f0*/  LDG.E.64 R38, desc[UR14][R38.64] ;  /* 0x0000000e26267981 */ /* 0x000ee4000c1e1b00 */
[----:B------:R-:W-:Y:S02]  /*2700*/  IMAD.WIDE R50, R51, 0x8, R32 ;  /* 0x0000000833327825 */ /* 0x000fe400078e0220 */
[----:B------:R-:W4:Y:S02]  /*2710*/  LDG.E R2, desc[UR14][R28.64+0xd0] ;  /* 0x0000d00e1c027981 */ /* 0x000f24000c1e1900 */
[----:B------:R-:W-:Y:S02]  /*2720*/  DFMA R44, R52, R44, R8 ;  /* 0x0000002c342c722b */ /* 0x000fe40000000008 */
[----:B------:R-:W5:Y:S04]  /*2730*/  LDG.E.64 R50, desc[UR14][R50.64] ;  /* 0x0000000e32327981 */ /* 0x000f68000c1e1b00 */
[----:B------:R-:W2:Y:S01]  /*2740*/  LDG.E R8, desc[UR14][R28.64+0xdc] ;  /* 0x0000dc0e1c087981 */ /* 0x000ea2000c1e1900 */
[----:B------:R-:W-:-:S04]  /*2750*/  IMAD.IADD R19, R21, 0x1, R18 ;  /* 0x0000000115137824 */ /* 0x000fc800078e0212 */
[----:B------:R-:W-:Y:S01]  /*2760*/  IMAD.WIDE R18, R19, 0x8, R32 ;  /* 0x0000000813127825 */ /* 0x000fe200078e0220 */
[----:B------:R-:W-:-:S05]  /*2770*/  IADD3 R57, PT, PT, R21, R56, RZ ;  /* 0x0000003815397210 */ /* 0x000fca0007ffe0ff */
[----:B------:R-:W2:Y:S01]  /*2780*/  LDG.E.64 R18, desc[UR14][R18.64] ;  /* 0x0000000e12127981 */ /* 0x000ea2000c1e1b00 */
[----:B------:R-:W-:-:S06]  /*2790*/  IMAD.WIDE R56, R57, 0x8, R32 ;  /* 0x0000000839387825 */ /* 0x000fcc00078e0220 */
[----:B------:R-:W2:Y:S01]  /*27a0*/  LDG.E.64 R56, desc[UR14][R56.64] ;  /* 0x0000000e38387981 */ /* 0x000ea2000c1e1b00 */
[----:B------:R-:W-:-:S08]  /*27b0*/  DMUL R62, R48, R62 ;  /* 0x0000003e303e7228 */ /* 0x000fd00000000000 */
[----:B------:R-:W-:Y:S01]  /*27c0*/  DFMA R44, R40, R44, R62 ;  /* 0x0000002c282c722b */ /* 0x000fe2000000003e */
[----:B------:R-:W-:-:S07]  /*27d0*/  IADD3 R3, PT, PT, R21, R58, RZ ;  /* 0x0000003a15037210 */ /* 0x000fce0007ffe0ff */
[----:B------:R-:W-:-:S08]  /*27e0*/  DMUL R44, R36, R44 ;  /* 0x0000002c242c7228 */ /* 0x000fd00000000000 */
[----:B------:R-:W-:Y:S02]  /*27f0*/  DFMA R16, R24, R16, R44 ;  /* 0x000000101810722b */ /* 0x000fe4000000002c */
[----:B------:R-:W-:-:S08]  /*2800*/  DMUL R54, R36, R54 ;  /* 0x0000003624367228 */ /* 0x000fd00000000000 */
[----:B------:R-:W-:Y:S02]  /*2810*/  DFMA R42, R24, R42, R54 ;  /* 0x0000002a182a722b */ /* 0x000fe40000000036 */
[----:B---3--:R-:W-:Y:S01]  /*2820*/  DMUL R44, R46, R38 ;  /* 0x000000262e2c7228 */ /* 0x008fe20000000000 */
[--C-:B------:R-:W-:Y:S01]  /*2830*/  IMAD.WIDE R38, R3, 0x8, R32.reuse ;  /* 0x0000000803267825 */ /* 0x100fe200078e0220 */
[----:B----4-:R-:W-:Y:S02]  /*2840*/  IADD3 R63, PT, PT, R21, R2, RZ ;  /* 0x00000002153f7210 */ /* 0x010fe40007ffe0ff */
[----:B------:R-:W3:Y:S04]  /*2850*/  LDG.E R2, desc[UR14][R28.64+0xe4] ;  /* 0x0000e40e1c027981 */ /* 0x000ee8000c1e1900 */
[----:B-----5:R-:W-:Y:S01]  /*2860*/  DFMA R50, R52, R50, R44 ;  /* 0x000000323432722b */ /* 0x020fe2000000002c */
[----:B------:R-:W4:Y:S01]  /*2870*/  LDG.E.64 R38, desc[UR14][R38.64] ;  /* 0x0000000e26267981 */ /* 0x000f22000c1e1b00 */
[----:B------:R-:W-:Y:S01]  /*2880*/  IMAD.WIDE R62, R63, 0x8, R32 ;  /* 0x000000083f3e7825 */ /* 0x000fe200078e0220 */
[----:B--2---:R-:W-:-:S04]  /*2890*/  IADD3 R45, PT, PT, R21, R8, RZ ;  /* 0x00000008152d7210 */ /* 0x004fc80007ffe0ff */
[----:B------:R-:W2:Y:S01]  /*28a0*/  LDG.E.64 R8, desc[UR14][R62.64] ;  /* 0x0000000e3e087981 */ /* 0x000ea2000c1e1b00 */
[----:B------:R-:W-:-:S04]  /*28b0*/  IMAD.WIDE R44, R45, 0x8, R32 ;  /* 0x000000082d2c7825 */ /* 0x000fc800078e0220 */
[----:B------:R-:W-:Y:S02]  /*28c0*/  IMAD.IADD R55, R21, 0x1, R20 ;  /* 0x0000000115377824 */ /* 0x000fe400078e0214 */
[----:B------:R-:W5:Y:S02]  /*28d0*/  LDG.E.64 R44, desc[UR14][R44.64] ;  /* 0x0000000e2c2c7981 */ /* 0x000f64000c1e1b00 */
[----:B------:R-:W-:Y:S02]  /*28e0*/  IMAD.WIDE R54, R55, 0x8, R32 ;  /* 0x0000000837367825 */ /* 0x000fe400078e0220 */
[----:B------:R-:W5:Y:S04]  /*28f0*/  LDG.E R20, desc[UR14][R28.64+0xe0] ;  /* 0x0000e00e1c147981 */ /* 0x000f68000c1e1900 */
[----:B------:R-:W5:Y:S01]  /*2900*/  LDG.E.64 R54, desc[UR14][R54.64] ;  /* 0x0000000e36367981 */ /* 0x000f62000c1e1b00 */
[----:B------:R-:W-:-:S08]  /*2910*/  DMUL R18, R46, R18 ;  /* 0x000000122e127228 */ /* 0x000fd00000000000 */
[----:B------:R-:W-:Y:S01]  /*2920*/  DFMA R58, R52, R56, R18 ;  /* 0x00000038343a722b */ /* 0x000fe20000000012 */
[----:B------:R-:W5:Y:S04]  /*2930*/  LDG.E R56, desc[UR14][R28.64+0xec] ;  /* 0x0000ec0e1c387981 */ /* 0x000f68000c1e1900 */
[----:B------:R-:W5:Y:S03]  /*2940*/  LDG.E R18, desc[UR14][R28.64+0xe8] ;  /* 0x0000e80e1c127981 */ /* 0x000f66000c1e1900 */
[----:B------:R-:W-:-:S08]  /*2950*/  DMUL R58, R48, R58 ;  /* 0x0000003a303a7228 */ /* 0x000fd00000000000 */
[----:B------:R-:W-:Y:S02]  /*2960*/  DFMA R50, R40, R50, R58 ;  /* 0x000000322832722b */ /* 0x000fe4000000003a */
[----:B------:R-:W5:Y:S01]  /*2970*/  LDG.E R58, desc[UR14][R28.64+0xf8] ;  /* 0x0000f80e1c3a7981 */ /* 0x000f62000c1e1900 */
[----:B----4-:R-:W-:-:S08]  /*2980*/  DMUL R38, R46, R38 ;  /* 0x000000262e267228 */ /* 0x010fd00000000000 */
[----:B--2---:R-:W-:Y:S01]  /*2990*/  DFMA R8, R52, R8, R38 ;  /* 0x000000083408722b */ /* 0x004fe20000000026 */
[----:B---3--:R-:W-:Y:S02]  /*29a0*/  IADD3 R39, PT, PT, R21, R2, RZ ;  /* 0x0000000215277210 */ /* 0x008fe40007ffe0ff */
[----:B------:R-:W2:Y:S01]  /*29b0*/  LDG.E R2, desc[UR14][R28.64+0xf4] ;  /* 0x0000f40e1c027981 */ /* 0x000ea2000c1e1900 */
[----:B-----5:R-:W-:Y:S02]  /*29c0*/  DMUL R44, R46, R44 ;  /* 0x0000002c2e2c7228 */ /* 0x020fe40000000000 */
[--C-:B------:R-:W-:Y:S01]  /*29d0*/  IMAD.WIDE R38, R39, 0x8, R32.reuse ;  /* 0x0000000827267825 */ /* 0x100fe200078e0220 */
[----:B------:R-:W-:Y:S02]  /*29e0*/  IADD3 R3, PT, PT, R21, R20, RZ ;  /* 0x0000001415037210 */ /* 0x000fe40007ffe0ff */
[----:B------:R-:W3:Y:S03]  /*29f0*/  LDG.E R20, desc[UR14][R28.64+0xfc] ;  /* 0x0000fc0e1c147981 */ /* 0x000ee6000c1e1900 */
[----:B------:R-:W-:Y:S01]  /*2a00*/  DFMA R54, R52, R54, R44 ;  /* 0x000000363436722b */ /* 0x000fe2000000002c */
[----:B------:R-:W4:Y:S01]  /*2a10*/  LDG.E.64 R38, desc[UR14][R38.64] ;  /* 0x0000000e26267981 */ /* 0x000f22000c1e1b00 */
[----:B------:R-:W-:-:S06]  /*2a20*/  IMAD.WIDE R44, R3, 0x8, R32 ;  /* 0x00000008032c7825 */ /* 0x000fcc00078e0220 */
[----:B------:R-:W5:Y:S01]  /*2a30*/  LDG.E.64 R44, desc[UR14][R44.64] ;  /* 0x0000000e2c2c7981 */ /* 0x000f62000c1e1b00 */
[----:B------:R-:W-:Y:S01]  /*2a40*/  DMUL R54, R48, R54 ;  /* 0x0000003630367228 */ /* 0x000fe20000000000 */
[----:B------:R-:W-:Y:S02]  /*2a50*/  IADD3 R63, PT, PT, R21, R56, RZ ;  /* 0x00000038153f7210 */ /* 0x000fe40007ffe0ff */
[----:B------:R-:W5:Y:S03]  /*2a60*/  LDG.E R56, desc[UR14][R28.64+0xf0] ;  /* 0x0000f00e1c387981 */ /* 0x000f66000c1e1900 */
[----:B------:R-:W-:Y:S02]  /*2a70*/  IMAD.WIDE R62, R63, 0x8, R32 ;  /* 0x000000083f3e7825 */ /* 0x000fe400078e0220 */
[----:B------:R-:W-:Y:S01]  /*2a80*/  DFMA R8, R40, R8, R54 ;  /* 0x000000082808722b */ /* 0x000fe20000000036 */
[----:B------:R-:W-:-:S02]  /*2a90*/  IADD3 R55, PT, PT, R21, R18, RZ ;  /* 0x0000001215377210 */ /* 0x000fc40007ffe0ff */
[----:B------:R0:W5:Y:S03]  /*2aa0*/  LDG.E.64 R18, desc[UR14][R62.64] ;  /* 0x0000000e3e127981 */ /* 0x000166000c1e1b00 */
[----:B------:R-:W-:-:S06]  /*2ab0*/  IMAD.WIDE R54, R55, 0x8, R32 ;  /* 0x0000000837367825 */ /* 0x000fcc00078e0220 */
[----:B------:R-:W5:Y:S01]  /*2ac0*/  LDG.E.64 R54, desc[UR14][R54.64] ;  /* 0x0000000e36367981 */ /* 0x000f62000c1e1b00 */
[----:B------:R-:W-:-:S08]  /*2ad0*/  DMUL R8, R36, R8 ;  /* 0x0000000824087228 */ /* 0x000fd00000000000 */
[----:B------:R-:W-:Y:S01]  /*2ae0*/  DFMA R50, R24, R50, R8 ;  /* 0x000000321832722b */ /* 0x000fe20000000008 */
[C---:B--2---:R-:W-:Y:S01]  /*2af0*/  IADD3 R65, PT, PT, R21.reuse, R2, RZ ;  /* 0x0000000215417210 */ /* 0x044fe20007ffe0ff */
[----:B---3--:R-:W-:Y:S01]  /*2b00*/  IMAD.IADD R9, R21, 0x1, R20 ;  /* 0x0000000115097824 */ /* 0x008fe200078e0214 */
[----:B----4-:R-:W-:-:S03]  /*2b10*/  DMUL R38, R46, R38 ;  /* 0x000000262e267228 */ /* 0x010fc60000000000 */
[--C-:B------:R-:W-:Y:S01]  /*2b20*/  IMAD.WIDE R8, R9, 0x8, R32.reuse ;  /* 0x0000000809087825 */ /* 0x100fe200078e0220 */
[----:B------:R-:W2:Y:S03]  /*2b30*/  LDG.E R20, desc[UR14][R28.64+0x104] ;  /* 0x0001040e1c147981 */ /* 0x000ea6000c1e1900 */
[--C-:B------:R-:W-:Y:S02]  /*2b40*/  IMAD.WIDE R64, R65, 0x8, R32.reuse ;  /* 0x0000000841407825 */ /* 0x100fe400078e0220 */
[----:B------:R-:W3:Y:S01]  /*2b50*/  LDG.E.64 R8, desc[UR14][R8.64] ;  /* 0x0000000e08087981 */ /* 0x000ee2000c1e1b00 */
[----:B-----5:R-:W-:Y:S01]  /*2b60*/  DFMA R44, R52, R44, R38 ;  /* 0x0000002c342c722b */ /* 0x020fe20000000026 */
[C---:B------:R-:W-:Y:S02]  /*2b70*/  IADD3 R39, PT, PT, R21.reuse, R58, RZ ;  /* 0x0000003a15277210 */ /* 0x040fe40007ffe0ff */
[----:B0-----:R-:W-:Y:S01]  /*2b80*/  IADD3 R63, PT, PT, R21, R56, RZ ;  /* 0x00000038153f7210 */ /* 0x001fe20007ffe0ff */
[----:B------:R-:W4:Y:S02]  /*2b90*/  LDG.E R58, desc[UR14][R28.64+0x10c] ;  /* 0x00010c0e1c3a7981 */ /* 0x000f24000c1e1900 */
[----:B------:R-:W-:-:S02]  /*2ba0*/  IMAD.WIDE R38, R39, 0x8, R32 ;  /* 0x0000000827267825 */ /* 0x000fc400078e0220 */
[----:B------:R-:W5:Y:S04]  /*2bb0*/  LDG.E.64 R56, desc[UR14][R64.64] ;  /* 0x0000000e40387981 */ /* 0x000f68000c1e1b00 */
[----:B------:R-:W2:Y:S01]  /*2bc0*/  LDG.E.64 R38, desc[UR14][R38.64] ;  /* 0x0000000e26267981 */ /* 0x000ea2000c1e1b00 */
[----:B------:R-:W-:Y:S01]  /*2bd0*/  IMAD.WIDE R62, R63, 0x8, R32 ;  /* 0x000000083f3e7825 */ /* 0x000fe200078e0220 */
[----:B------:R-:W-:-:S04]  /*2be0*/  DMUL R2, R46, R18 ;  /* 0x000000122e027228 */ /* 0x000fc80000000000 */
[----:B------:R-:W4:Y:S04]  /*2bf0*/  LDG.E.64 R18, desc[UR14][R62.64] ;  /* 0x0000000e3e127981 */ /* 0x000f28000c1e1b00 */
[----:B------:R-:W-:Y:S02]  /*2c00*/  DFMA R54, R52, R54, R2 ;  /* 0x000000363436722b */ /* 0x000fe40000000002 */
[----:B------:R-:W4:Y:S04]  /*2c10*/  LDG.E R2, desc[UR14][R28.64+0x100] ;  /* 0x0001000e1c027981 */ /* 0x000f28000c1e1900 */
[----:B------:R-:W4:Y:S02]  /*2c20*/  LDG.E R62, desc[UR14][R28.64+0x11c] ;  /* 0x00011c0e1c3e7981 */ /* 0x000f24000c1e1900 */
[----:B------:R-:W-:-:S08]  /*2c30*/  DMUL R54, R48, R54 ;  /* 0x0000003630367228 */ /* 0x000fd00000000000 */
[----:B------:R-:W-:Y:S02]  /*2c40*/  DFMA R44, R40, R44, R54 ;  /* 0x0000002c282c722b */ /* 0x000fe40000000036 */
[----:B------:R-:W4:Y:S01]  /*2c50*/  LDG.E R54, desc[UR14][R28.64+0x108] ;  /* 0x0001080e1c367981 */ /* 0x000f22000c1e1900 */
[C---:B---3--:R-:W-:Y:S02]  /*2c60*/  DMUL R8, R46.reuse, R8 ;  /* 0x000000082e087228 */ /* 0x048fe40000000000 */
[----:B-----5:R-:W-:-:S06]  /*2c70*/  DMUL R56, R46, R56 ;  /* 0x000000382e387228 */ /* 0x020fcc0000000000 */
[C---:B--2---:R-:W-:Y:S01]  /*2c80*/  DFMA R8, R52.reuse, R38, R8 ;  /* 0x000000263408722b */ /* 0x044fe20000000008 */
[----:B------:R-:W2:Y:S01]  /*2c90*/  LDG.E R38, desc[UR14][R28.64+0x114] ;  /* 0x0001140e1c267981 */ /* 0x000ea2000c1e1900 */
[----:B----4-:R-:W-:-:S03]  /*2ca0*/  DFMA R18, R52, R18, R56 ;  /* 0x000000123412722b */ /* 0x010fc60000000038 */
[----:B------:R-:W3:Y:S03]  /*2cb0*/  LDG.E R56, desc[UR14][R28.64+0x110] ;  /* 0x0001100e1c387981 */ /* 0x000ee6000c1e1900 */
[----:B------:R-:W-:Y:S01]  /*2cc0*/  DMUL R8, R48, R8 ;  /* 0x0000000830087228 */ /* 0x000fe20000000000 */
[----:B------:R-:W-:Y:S02]  /*2cd0*/  IADD3 R65, PT, PT, R21, R20, RZ ;  /* 0x0000001415417210 */ /* 0x000fe40007ffe0ff */
[----:B------:R-:W4:Y:S03]  /*2ce0*/  LDG.E R20, desc[UR14][R28.64+0x118] ;  /* 0x0001180e1c147981 */ /* 0x000f26000c1e1900 */
[----:B------:R-:W-:Y:S02]  /*2cf0*/  IMAD.WIDE R64, R65, 0x8, R32 ;  /* 0x0000000841407825 */ /* 0x000fe400078e0220 */
[----:B------:R-:W-:-:S02]  /*2d00*/  DFMA R8, R40, R18, R8 ;  /* 0x000000122808722b */ /* 0x000fc40000000008 */
[----:B------:R-:W-:Y:S02]  /*2d10*/  IMAD.IADD R19, R21, 0x1, R2 ;  /* 0x0000000115137824 */ /* 0x000fe400078e0202 */
[----:B------:R-:W5:Y:S02]  /*2d20*/  LDG.E.64 R2, desc[UR14][R64.64] ;  /* 0x0000000e40027981 */ /* 0x000f64000c1e1b00 */
[----:B------:R-:W-:-:S06]  /*2d30*/  IMAD.WIDE R18, R19, 0x8, R32 ;  /* 0x0000000813127825 */ /* 0x000fcc00078e0220 */
[----:B------:R-:W4:Y:S01]  /*2d40*/  LDG.E.64 R18, desc[UR14][R18.64] ;  /* 0x0000000e12127981 */ /* 0x000f22000c1e1b00 */
[----:B------:R-:W-:-:S08]  /*2d50*/  DMUL R8, R36, R8 ;  /* 0x0000000824087228 */ /* 0x000fd00000000000 */
[----:B------:R-:W-:Y:S01]  /*2d60*/  DFMA R44, R24, R44, R8 ;  /* 0x0000002c182c722b */ /* 0x000fe20000000008 */
[----:B------:R-:W-:-:S05]  /*2d70*/  IADD3 R9, PT, PT, R21, R58, RZ ;  /* 0x0000003a15097210 */ /* 0x000fca0007ffe0ff */
[----:B------:R-:W-:Y:S01]  /*2d80*/  IMAD.WIDE R8, R9, 0x8, R32 ;  /* 0x0000000809087825 */ /* 0x000fe200078e0220 */
[----:B------:R-:W-:-:S05]  /*2d90*/  IADD3 R55, PT, PT, R21, R54, RZ ;  /* 0x0000003615377210 */ /* 0x000fca0007ffe0ff */
[----:B------:R-:W4:Y:S01]  /*2da0*/  LDG.E.64 R8, desc[UR14][R8.64] ;  /* 0x0000000e08087981 */ /* 0x000f22000c1e1b00 */
[----:B------:R-:W-:-:S06]  /*2db0*/  IMAD.WIDE R54, R55, 0x8, R32 ;  /* 0x0000000837367825 */ /* 0x000fcc00078e0220 */
[----:B------:R-:W4:Y:S01]  /*2dc0*/  LDG.E.64 R54, desc[UR14][R54.64] ;  /* 0x0000000e36367981 */ /* 0x000f22000c1e1b00 */
[C---:B------:R-:W-:Y:S02]  /*2dd0*/  DMUL R58, R60.reuse, R16 ;  /* 0x000000103c3a7228 */ /* 0x040fe40000000000 */
[----:B------:R-:W-:Y:S02]  /*2de0*/  DMUL R16, R60, R44 ;  /* 0x0000002c3c107228 */ /* 0x000fe40000000000 */
[----:B------:R-:W-:-:S06]  /*2df0*/  DMUL R22, R34, R22 ;  /* 0x0000001622167228 */ /* 0x000fcc0000000000 */
[----:B------:R-:W-:Y:S02]  /*2e00*/  DFMA R50, R12, R50, R16 ;  /* 0x000000320c32722b */ /* 0x000fe40000000010 */
[----:B------:R-:W-:Y:S02]  /*2e10*/  DADD R16, -R34, 1 ;  /* 0x3ff0000022107429 */ /* 0x000fe40000000100 */
[----:B------:R-:W-:Y:S01]  /*2e20*/  DFMA R44, R12, R42, R58 ;  /* 0x0000002a0c2c722b */ /* 0x000fe2000000003a */
[----:B------:R-:W4:Y:S05]  /*2e30*/  LDG.E R58, desc[UR14][R28.64+0x12c] ;  /* 0x00012c0e1c3a7981 */ /* 0x000f2a000c1e1900 */
[----:B------:R-:W-:-:S02]  /*2e40*/  DFMA R22, R16, R30, R22 ;  /* 0x0000001e1016722b */ /* 0x000fc40000000016 */
[----:B------:R-:W-:Y:S01]  /*2e50*/  DMUL R30, R34, R50 ;  /* 0x00000032221e7228 */ /* 0x000fe20000000000 */
[----:B------:R-:W4:Y:S07]  /*2e60*/  LDG.E R50, desc[UR14][R28.64+0x124] ;  /* 0x0001240e1c327981 */ /* 0x000f2e000c1e1900 */
[----:B------:R-:W-:Y:S01]  /*2e70*/  DFMA R30, R16, R44, R30 ;  /* 0x0000002c101e722b */ /* 0x000fe2000000001e */
[----:B--2---:R-:W-:Y:S02]  /*2e80*/  IADD3 R43, PT, PT, R21, R38, RZ ;  /* 0x00000026152b7210 */ /* 0x004fe40007ffe0ff */
[----:B------:R-:W2:Y:S03]  /*2e90*/  LDG.E R38, desc[UR14][R28.64+0x120] ;  /* 0x0001200e1c267981 */ /* 0x000ea6000c1e1900 */
[----:B------:R-:W-:Y:S01]  /*2ea0*/  IMAD.WIDE R42, R43, 0x8, R32 ;  /* 0x000000082b2a7825 */ /* 0x000fe200078e0220 */
[----:B---3--:R-:W-:-:S05]  /*2eb0*/  IADD3 R39, PT, PT, R21, R56, RZ ;  /* 0x0000003815277210 */ /* 0x008fca0007ffe0ff */
[----:B------:R-:W3:Y:S01]  /*2ec0*/  LDG.E.64 R42, desc[UR14][R42.64] ;  /* 0x0000000e2a2a7981 */ /* 0x000ee2000c1e1b00 */
[----:B------:R-:W-:-:S06]  /*2ed0*/  IMAD.WIDE R44, R39, 0x8, R32 ;  /* 0x00000008272c7825 */ /* 0x000fcc00078e0220 */
[----:B------:R-:W2:Y:S01]  /*2ee0*/  LDG.E.64 R44, desc[UR14][R44.64] ;  /* 0x0000000e2c2c7981 */ /* 0x000ea2000c1e1b00 */
[----:B-----5:R-:W-:Y:S01]  /*2ef0*/  DMUL R2, R46, R2 ;  /* 0x000000022e027228 */ /* 0x020fe20000000000 */
[C---:B------:R-:W-:Y:S01]  /*2f00*/  IMAD.IADD R39, R21.reuse, 0x1, R62 ;  /* 0x0000000115277824 */ /* 0x040fe200078e023e */
[----:B----4-:R-:W-:Y:S02]  /*2f10*/  IADD3 R57, PT, PT, R21, R20, RZ ;  /* 0x0000001415397210 */ /* 0x010fe40007ffe0ff */
[----:B------:R-:W4:Y:S04]  /*2f20*/  LDG.E R20, desc[UR14][R28.64+0x128] ;  /* 0x0001280e1c147981 */ /* 0x000f28000c1e1900 */
[----:B------:R-:W-:Y:S01]  /*2f30*/  DFMA R18, R52, R18, R2 ;  /* 0x000000123412722b */ /* 0x000fe20000000002 */
[----:B------:R-:W-:-:S04]  /*2f40*/  IMAD.WIDE R2, R39, 0x8, R32 ;  /* 0x0000000827027825 */ /* 0x000fc800078e0220 */
[----:B------:R-:W-:Y:S02]  /*2f50*/  IMAD.WIDE R56, R57, 0x8, R32 ;  /* 0x0000000839387825 */ /* 0x000fe400078e0220 */
[----:B------:R-:W5:Y:S04]  /*2f60*/  LDG.E.64 R2, desc[UR14][R2.64] ;  /* 0x0000000e02027981 */ /* 0x000f68000c1e1b00 */
[----:B------:R-:W4:Y:S01]  /*2f70*/  LDG.E.64 R56, desc[UR14][R56.64] ;  /* 0x0000000e38387981 */ /* 0x000f22000c1e1b00 */
[----:B------:R-:W-:-:S08]  /*2f80*/  DMUL R8, R46, R8 ;  /* 0x000000082e087228 */ /* 0x000fd00000000000 */
[----:B------:R-:W-:Y:S02]  /*2f90*/  DFMA R62, R52, R54, R8 ;  /* 0x00000036343e722b */ /* 0x000fe40000000008 */
[----:B------:R-:W4:Y:S04]  /*2fa0*/  LDG.E R8, desc[UR14][R28.64+0x13c] ;  /* 0x00013c0e1c087981 */ /* 0x000f28000c1e1900 */
[----:B------:R-:W4:Y:S02]  /*2fb0*/  LDG.E R54, desc[UR14][R28.64+0x138] ;  /* 0x0001380e1c367981 */ /* 0x000f24000c1e1900 */
[----:B------:R-:W-:Y:S01]  /*2fc0*/  DMUL R62, R48, R62 ;  /* 0x0000003e303e7228 */ /* 0x000fe20000000000 */
[----:B------:R-:W-:Y:S02]  /*2fd0*/  IADD3 R65, PT, PT, R21, R50, RZ ;  /* 0x0000003215417210 */ /* 0x000fe40007ffe0ff */
[----:B------:R-:W4:Y:S03]  /*2fe0*/  LDG.E R50, desc[UR14][R28.64+0x134] ;  /* 0x0001340e1c327981 */ /* 0x000f26000c1e1900 */
[----:B------:R-:W-:-:S02]  /*2ff0*/  IMAD.WIDE R64, R65, 0x8, R32 ;  /* 0x0000000841407825 */ /* 0x000fc400078e0220 */
[----:B------:R-:W-:Y:S02]  /*3000*/  DFMA R18, R40, R18, R62 ;  /* 0x000000122812722b */ /* 0x000fe4000000003e */
[----:B------:R-:W4:Y:S01]  /*3010*/  LDG.E R62, desc[UR14][R28.64+0x130] ;  /* 0x0001300e1c3e7981 */ /* 0x000f22000c1e1900 */
[----:B---3--:R-:W-:-:S08]  /*3020*/  DMUL R42, R46, R42 ;  /* 0x0000002a2e2a7228 */ /* 0x008fd00000000000 */
[----:B--2---:R-:W-:Y:S01]  /*3030*/  DFMA R44, R52, R44, R42 ;  /* 0x0000002c342c722b */ /* 0x004fe2000000002a */
[----:B------:R-:W-:Y:S02]  /*3040*/  IADD3 R43, PT, PT, R21, R38, RZ ;  /* 0x00000026152b7210 */ /* 0x000fe40007ffe0ff */
[----:B------:R-:W2:Y:S03]  /*3050*/  LDG.E.64 R38, desc[UR14][R64.64] ;  /* 0x0000000e40267981 */ /* 0x000ea6000c1e1b00 */
[----:B------:R-:W-:-:S06]  /*3060*/  IMAD.WIDE R42, R43, 0x8, R32 ;  /* 0x000000082b2a7825 */ /* 0x000fcc00078e0220 */
[----:B------:R-:W3:Y:S01]  /*3070*/  LDG.E.64 R42, desc[UR14][R42.64] ;  /* 0x0000000e2a2a7981 */ /* 0x000ee2000c1e1b00 */
[----:B-----5:R-:W-:-:S08]  /*3080*/  DMUL R2, R46, R2 ;  /* 0x000000022e027228 */ /* 0x020fd00000000000 */
[----:B----4-:R-:W-:Y:S01]  /*3090*/  DFMA R56, R52, R56, R2 ;  /* 0x000000383438722b */ /* 0x010fe20000000002 */
[----:B------:R-:W-:-:S05]  /*30a0*/  IADD3 R3, PT, PT, R21, R58, RZ ;  /* 0x0000003a15037210 */ /* 0x000fca0007ffe0ff */
[----:B------:R-:W-:-:S04]  /*30b0*/  IMAD.WIDE R2, R3, 0x8, R32 ;  /* 0x0000000803027825 */ /* 0x000fc800078e0220 */
[----:B------:R-:W-:Y:S02]  /*30c0*/  IMAD.IADD R59, R21, 0x1, R20 ;  /* 0x00000001153b7824 */ /* 0x000fe400078e0214 */
[----:B------:R-:W4:Y:S01]  /*30d0*/  LDG.E.64 R2, desc[UR14][R2.64] ;  /* 0x0000000e02027981 */ /* 0x000f22000c1e1b00 */
[----:B------:R-:W-:Y:S01]  /*30e0*/  DMUL R56, R48, R56 ;  /* 0x0000003830387228 */ /* 0x000fe20000000000 */
[----:B------:R-:W-:Y:S02]  /*30f0*/  IMAD.WIDE R58, R59, 0x8, R32 ;  /* 0x000000083b3a7825 */ /* 0x000fe400078e0220 */
[----:B------:R-:W5:Y:S04]  /*3100*/  LDG.E R20, desc[UR14][R28.64+0x140] ;  /* 0x0001400e1c147981 */ /* 0x000f68000c1e1900 */
[----:B------:R-:W5:Y:S01]  /*3110*/  LDG.E.64 R58, desc[UR14][R58.64] ;  /* 0x0000000e3a3a7981 */ /* 0x000f62000c1e1b00 */
[----:B------:R-:W-:Y:S01]  /*3120*/  DFMA R56, R40, R44, R56 ;  /* 0x0000002c2838722b */ /* 0x000fe20000000038 */
[----:B------:R-:W-:-:S05]  /*3130*/  IADD3 R45, PT, PT, R21, R8, RZ ;  /* 0x00000008152d7210 */ /* 0x000fca0007ffe0ff */
[--C-:B------:R-:W-:Y:S01]  /*3140*/  IMAD.WIDE R44, R45, 0x8, R32.reuse ;  /* 0x000000082d2c7825 */ /* 0x100fe200078e0220 */
[----:B------:R-:W-:Y:S02]  /*3150*/  IADD3 R9, PT, PT, R21, R54, RZ ;  /* 0x0000003615097210 */ /* 0x000fe40007ffe0ff */
[----:B------:R-:W5:Y:S04]  /*3160*/  LDG.E R54, desc[UR14][R28.64+0x144] ;  /* 0x0001440e1c367981 */ /* 0x000f68000c1e1900 */
[----:B------:R-:W5:Y:S01]  /*3170*/  LDG.E.64 R44, desc[UR14][R44.64] ;  /* 0x0000000e2c2c7981 */ /* 0x000f62000c1e1b00 */
[----:B------:R-:W-:-:S06]  /*3180*/  IMAD.WIDE R8, R9, 0x8, R32 ;  /* 0x0000000809087825 */ /* 0x000fcc00078e0220 */
[----:B------:R-:W5:Y:S01]  /*3190*/  LDG.E.64 R8, desc[UR14][R8.64] ;  /* 0x0000000e08087981 */ /* 0x000f62000c1e1b00 */
[----:B------:R-:W-:Y:S01]  /*31a0*/  IADD3 R51, PT, PT, R21, R50, RZ ;  /* 0x0000003215337210 */ /* 0x000fe20007ffe0ff */
[----:B------:R-:W-:-:S08]  /*31b0*/  DMUL R56, R36, R56 ;  /* 0x0000003824387228 */ /* 0x000fd00000000000 */
[----:B------:R-:W-:Y:S02]  /*31c0*/  DFMA R18, R24, R18, R56 ;  /* 0x000000121812722b */ /* 0x000fe40000000038 */
[----:B------:R-:W5:Y:S01]  /*31d0*/  LDG.E R56, desc[UR14][R28.64+0x14c] ;  /* 0x00014c0e1c387981 */ /* 0x000f62000c1e1900 */
[----:B--2---:R-:W-:-:S08]  /*31e0*/  DMUL R38, R46, R38 ;  /* 0x000000262e267228 */ /* 0x004fd00000000000 */
[----:B---3--:R-:W-:Y:S01]  /*31f0*/  DFMA R42, R52, R42, R38 ;  /* 0x0000002a342a722b */ /* 0x008fe20000000026 */
[--C-:B------:R-:W-:Y:S01]  /*3200*/  IMAD.WIDE R38, R51, 0x8, R32.reuse ;  /* 0x0000000833267825 */ /* 0x100fe200078e0220 */
[----:B------:R-:W-:Y:S02]  /*3210*/  IADD3 R51, PT, PT, R21, R62, RZ ;  /* 0x0000003e15337210 */ /* 0x000fe40007ffe0ff */
[----:B------:R-:W2:Y:S04]  /*3220*/  LDG.E R62, desc[UR14][R28.64+0x158] ;  /* 0x0001580e1c3e7981 */ /* 0x000ea8000c1e1900 */
[----:B------:R-:W3:Y:S01]  /*3230*/  LDG.E.64 R38, desc[UR14][R38.64] ;  /* 0x0000000e26267981 */ /* 0x000ee2000c1e1b00 */
[----:B------:R-:W-:-:S06]  /*3240*/  IMAD.WIDE R50, R51, 0x8, R32 ;  /* 0x0000000833327825 */ /* 0x000fcc00078e0220 */
[----:B------:R-:W2:Y:S01]  /*3250*/  LDG.E.64 R50, desc[UR14][R50.64] ;  /* 0x0000000e32327981 */ /* 0x000ea2000c1e1b00 */
[----:B----4-:R-:W-:-:S08]  /*3260*/  DMUL R2, R46, R2 ;  /* 0x000000022e027228 */ /* 0x010fd00000000000 */
[----:B-----5:R-:W-:Y:S02]  /*3270*/  DFMA R58, R52, R58, R2 ;  /* 0x0000003a343a722b */ /* 0x020fe40000000002 */
[----:B------:R-:W4:Y:S01]  /*3280*/  LDG.E R2, desc[UR14][R28.64+0x148] ;  /* 0x0001480e1c027981 */ /* 0x000f22000c1e1900 */
[----:B------:R-:W-:-:S08]  /*3290*/  DMUL R44, R46, R44 ;  /* 0x0000002c2e2c7228 */ /* 0x000fd00000000000 */
[----:B------:R-:W-:Y:S02]  /*32a0*/  DFMA R8, R52, R8, R44 ;  /* 0x000000083408722b */ /* 0x000fe4000000002c */
[----:B------:R-:W5:Y:S01]  /*32b0*/  LDG.E R44, desc[UR14][R28.64+0x15c] ;  /* 0x00015c0e1c2c7981 */ /* 0x000f62000c1e1900 */
[C---:B------:R-:W-:Y:S01]  /*32c0*/  IMAD.IADD R3, R21.reuse, 0x1, R54 ;  /* 0x0000000115037824 */ /* 0x040fe200078e0236 */
[----:B------:R-:W-:Y:S01]  /*32d0*/  DMUL R58, R48, R58 ;  /* 0x0000003a303a7228 */ /* 0x000fe20000000000 */
[----:B------:R-:W-:-:S07]  /*32e0*/  IADD3 R55, PT, PT, R21, R56, RZ ;  /* 0x0000003815377210 */ /* 0x000fce0007ffe0ff */
[----:B------:R-:W-:Y:S02]  /*32f0*/  DFMA R42, R40, R42, R58 ;  /* 0x0000002a282a722b */ /* 0x000fe4000000003a */
[----:B------:R-:W5:Y:S01]  /*3300*/  LDG.E R58, desc[UR14][R28.64+0x150] ;  /* 0x0001500e1c3a7981 */ /* 0x000f62000c1e1900 */
[----:B------:R-:W-:Y:S01]  /*3310*/  IMAD.WIDE R54, R55, 0x8, R32 ;  /* 0x0000000837367825 */ /* 0x000fe200078e0220 */
[----:B---3--:R-:W-:-:S08]  /*3320*/  DMUL R38, R46, R38 ;  /* 0x000000262e267228 */ /* 0x008fd00000000000 */
[----:B--2---:R-:W-:Y:S02]  /*3330*/  DFMA R50, R52, R50, R38 ;  /* 0x000000323432722b */ /* 0x004fe40000000026 */
[----:B------:R-:W-:Y:S01]  /*3340*/  DMUL R38, R48, R8 ;  /* 0x0000000830267228 */ /* 0x000fe20000000000 */
[--C-:B------:R-:W-:Y:S01]  /*3350*/  IMAD.WIDE R8, R3, 0x8, R32.reuse ;  /* 0x0000000803087825 */ /* 0x100fe200078e0220 */
[----:B------:R-:W-:Y:S02]  /*3360*/  IADD3 R3, PT, PT, R21, R20, RZ ;  /* 0x0000001415037210 */ /* 0x000fe40007ffe0ff */
[----:B------:R-:W2:Y:S04]  /*3370*/  LDG.E R20, desc[UR14][R28.64+0x154] ;  /* 0x0001540e1c147981 */ /* 0x000ea8000c1e1900 */
[----:B------:R-:W-:Y:S01]  /*3380*/  DFMA R50, R40, R50, R38 ;  /* 0x000000322832722b */ /* 0x000fe20000000026 */
[----:B------:R-:W3:Y:S01]  /*3390*/  LDG.E.64 R8, desc[UR14][R8.64] ;  /* 0x0000000e08087981 */ /* 0x000ee2000c1e1b00 */
[----:B------:R-:W-:-:S06]  /*33a0*/  IMAD.WIDE R38, R3, 0x8, R32 ;  /* 0x0000000803267825 */ /* 0x000fcc00078e0220 */
[----:B------:R-:W3:Y:S01]  /*33b0*/  LDG.E.64 R38, desc[UR14][R38.64] ;  /* 0x0000000e26267981 */ /* 0x000ee2000c1e1b00 */
[----:B----4-:R-:W-:-:S03]  /*33c0*/  IADD3 R57, PT, PT, R21, R2, RZ ;  /* 0x0000000215397210 */ /* 0x010fc60007ffe0ff */
[----:B------:R0:W4:Y:S02]  /*33d0*/  LDG.E.64 R2, desc[UR14][R54.64] ;  /* 0x0000000e36027981 */ /* 0x000124000c1e1b00 */
[----:B------:R-:W-:Y:S01]  /*33e0*/  IMAD.WIDE R56, R57, 0x8, R32 ;  /* 0x0000000839387825 */ /* 0x000fe200078e0220 */
[----:B------:R-:W-:-:S05]  /*33f0*/  DMUL R50, R36, R50 ;  /* 0x0000003224327228 */ /* 0x000fca0000000000 */
[----:B------:R-:W4:Y:S03]  /*3400*/  LDG.E.64 R56, desc[UR14][R56.64] ;  /* 0x0000000e38387981 */ /* 0x000f26000c1e1b00 */
[----:B------:R-:W-:Y:S01]  /*3410*/  DFMA R50, R24, R42, R50 ;  /* 0x0000002a1832722b */ /* 0x000fe20000000032 */
[----:B-----5:R-:W-:-:S05]  /*3420*/  IADD3 R43, PT, PT, R21, R44, RZ ;  /* 0x0000002c152b7210 */ /* 0x020fca0007ffe0ff */
[----:B------:R-:W-:-:S04]  /*3430*/  IMAD.WIDE R42, R43, 0x8, R32 ;  /* 0x000000082b2a7825 */ /* 0x000fc800078e0220 */
[----:B------:R-:W-:Y:S02]  /*3440*/  IMAD.IADD R45, R21, 0x1, R62 ;  /* 0x00000001152d7824 */ /* 0x000fe400078e023e */
[----:B------:R-:W5:Y:S02]  /*3450*/  LDG.E.64 R42, desc[UR14][R42.64] ;  /* 0x0000000e2a2a7981 */ /* 0x000f64000c1e1b00 */
[----:B------:R-:W-:Y:S01]  /*3460*/  IMAD.WIDE R44, R45, 0x8, R32 ;  /* 0x000000082d2c7825 */ /* 0x000fe200078e0220 */
[----:B------:R-:W-:Y:S01]  /*3470*/  DMUL R50, R60, R50 ;  /* 0x000000323c327228 */ /* 0x000fe20000000000 */
[----:B------:R-:W5:Y:S04]  /*3480*/  LDG.E R62, desc[UR14][R28.64+0x178] ;  /* 0x0001780e1c3e7981 */ /* 0x000f68000c1e1900 */
[----:B------:R-:W5:Y:S03]  /*3490*/  LDG.E.64 R44, desc[UR14][R44.64] ;  /* 0x0000000e2c2c7981 */ /* 0x000f66000c1e1b00 */
[----:B0-----:R-:W-:Y:S01]  /*34a0*/  DFMA R54, R12, R18, R50 ;  /* 0x000000120c36722b */ /* 0x001fe20000000032 */
[----:B--2---:R-:W-:-:S02]  /*34b0*/  IADD3 R19, PT, PT, R21, R20, RZ ;  /* 0x0000001415137210 */ /* 0x004fc40007ffe0ff */
[----:B------:R-:W2:Y:S01]  /*34c0*/  LDG.E R20, desc[UR14][R28.64+0x168] ;  /* 0x0001680e1c147981 */ /* 0x000ea2000c1e1900 */
[----:B---3--:R-:W-:Y:S02]  /*34d0*/  DMUL R8, R46, R8 ;  /* 0x000000082e087228 */ /* 0x008fe40000000000 */
[----:B------:R-:W-:-:S06]  /*34e0*/  IMAD.WIDE R18, R19, 0x8, R32 ;  /* 0x0000000813127825 */ /* 0x000fcc00078e0220 */
[----:B------:R-:W3:Y:S01]  /*34f0*/  LDG.E.64 R18, desc[UR14][R18.64] ;  /* 0x0000000e12127981 */ /* 0x000ee2000c1e1b00 */
[----:B------:R-:W-:Y:S01]  /*3500*/  DFMA R38, R52, R38, R8 ;  /* 0x000000263426722b */ /* 0x000fe20000000008 */
[----:B------:R-:W-:Y:S01]  /*3510*/  IADD3 R9, PT, PT, R21, R58, RZ ;  /* 0x0000003a15097210 */ /* 0x000fe20007ffe0ff */
[----:B----4-:R-:W-:Y:S01]  /*3520*/  DMUL R50, R46, R2 ;  /* 0x000000022e327228 */ /* 0x010fe20000000000 */
[----:B------:R-:W4:Y:S03]  /*3530*/  LDG.E R58, desc[UR14][R28.64+0x170] ;  /* 0x0001700e1c3a7981 */ /* 0x000f26000c1e1900 */
[----:B------:R-:W-:Y:S01]  /*3540*/  IMAD.WIDE R8, R9, 0x8, R32 ;  /* 0x0000000809087825 */ /* 0x000fe200078e0220 */
[----:B------:R-:W2:Y:S05]  /*3550*/  LDG.E R2, desc[UR14][R28.64+0x16c] ;  /* 0x00016c0e1c027981 */ /* 0x000eaa000c1e1900 */
[----:B------:R-:W4:Y:S01]  /*3560*/  LDG.E.64 R8, desc[UR14][R8.64] ;  /* 0x0000000e08087981 */ /* 0x000f22000c1e1b00 */
[----:B------:R-:W-:-:S03]  /*3570*/  DFMA R56, R52, R56, R50 ;  /* 0x000000383438722b */ /* 0x000fc60000000032 */
[----:B------:R-:W4:Y:S01]  /*3580*/  LDG.E R50, desc[UR14][R28.64+0x174] ;  /* 0x0001740e1c327981 */ /* 0x000f22000c1e1900 */
[----:B-----5:R-:W-:-:S08]  /*3590*/  DMUL R42, R46, R42 ;  /* 0x0000002a2e2a7228 */ /* 0x020fd00000000000 */
[----:B------:R-:W-:Y:S02]  /*35a0*/  DFMA R44, R52, R44, R42 ;  /* 0x0000002c342c722b */ /* 0x000fe4000000002a */
[----:B------:R-:W5:Y:S01]  /*35b0*/  LDG.E R42, desc[UR14][R28.64+0x17c] ;  /* 0x00017c0e1c2a7981 */ /* 0x000f62000c1e1900 */
[----:B------:R-:W-:-:S05]  /*35c0*/  DMUL R56, R48, R56 ;  /* 0x0000003830387228 */ /* 0x000fca0000000000 */
[----:B------:R-:W-:-:S03]  /*35d0*/  DMUL R44, R48, R44 ;  /* 0x0000002c302c7228 */ /* 0x000fc60000000000 */
[----:B------:R-:W-:Y:S02]  /*35e0*/  DFMA R38, R40, R38, R56 ;  /* 0x000000262826722b */ /* 0x000fe40000000038 */
[----:B------:R-:W5:Y:S01]  /*35f0*/  LDG.E R56, desc[UR14][R28.64+0x164] ;  /* 0x0001640e1c387981 */ /* 0x000f62000c1e1900 */
[----:B---3--:R-:W-:Y:S01]  /*3600*/  DMUL R18, R46, R18 ;  /* 0x000000122e127228 */ /* 0x008fe20000000000 */
[----:B--2---:R-:W-:-:S07]  /*3610*/  IADD3 R3, PT, PT, R21, R2, RZ ;  /* 0x0000000215037210 */ /* 0x004fce0007ffe0ff */
[----:B----4-:R-:W-:Y:S01]  /*3620*/  DFMA R8, R52, R8, R18 ;  /* 0x000000083408722b */ /* 0x010fe20000000012 */
[----:B------:R-:W-:Y:S01]  /*3630*/  IMAD.WIDE R2, R3, 0x8, R32 ;  /* 0x0000000803027825 */ /* 0x000fe200078e0220 */
[C---:B------:R-:W-:Y:S02]  /*3640*/  IADD3 R19, PT, PT, R21.reuse, R20, RZ ;  /* 0x0000001415137210 */ /* 0x040fe40007ffe0ff */
[----:B------:R-:W2:Y:S01]  /*3650*/  LDG.E R20, desc[UR14][R28.64+0x160] ;  /* 0x0001600e1c147981 */ /* 0x000ea2000c1e1900 */
[----:B------:R-:W-:-:S03]  /*3660*/  IMAD.IADD R43, R21, 0x1, R50 ;  /* 0x00000001152b7824 */ /* 0x000fc600078e0232 */
[----:B------:R-:W3:Y:S01]  /*3670*/  LDG.E.64 R2, desc[UR14][R2.64] ;  /* 0x0000000e02027981 */ /* 0x000ee2000c1e1b00 */
[----:B------:R-:W-:Y:S01]  /*3680*/  DFMA R50, R40, R8, R44 ;  /* 0x000000082832722b */ /* 0x000fe2000000002c */
[----:B------:R-:W-:-:S06]  /*3690*/  IMAD.WIDE R8, R19, 0x8, R32 ;  /* 0x0000000813087825 */ /* 0x000fcc00078e0220 */
[----:B------:R-:W4:Y:S01]  /*36a0*/  LDG.E.64 R8, desc[UR14][R8.64] ;  /* 0x0000000e08087981 */ /* 0x000f22000c1e1b00 */
[--C-:B------:R-:W-:Y:S01]  /*36b0*/  IMAD.WIDE R18, R43, 0x8, R32.reuse ;  /* 0x000000082b127825 */ /* 0x100fe200078e0220 */
[C---:B------:R-:W-:Y:S01]  /*36c0*/  IADD3 R45, PT, PT, R21.reuse, R58, RZ ;  /* 0x0000003a152d7210 */ /* 0x040fe20007ffe0ff */
[----:B------:R-:W-:Y:S01]  /*36d0*/  DMUL R50, R36, R50 ;  /* 0x0000003224327228 */ /* 0x000fe20000000000 */
[----:B------:R-:W4:Y:S04]  /*36e0*/  LDG.E R58, desc[UR14][R28.64+0x184] ;  /* 0x0001840e1c3a7981 */ /* 0x000f28000c1e1900 */
[----:B------:R-:W4:Y:S01]  /*36f0*/  LDG.E.64 R18, desc[UR14][R18.64] ;  /* 0x0000000e12127981 */ /* 0x000f22000c1e1b00 */
[----:B-----5:R-:W-:Y:S01]  /*3700*/  IADD3 R43, PT, PT, R21, R42, RZ ;  /* 0x0000002a152b7210 */ /* 0x020fe20007ffe0ff */
[----:B------:R-:W-:Y:S01]  /*3710*/  IMAD.WIDE R44, R45, 0x8, R32 ;  /* 0x000000082d2c7825 */ /* 0x000fe200078e0220 */
[----:B------:R-:W-:-:S03]  /*3720*/  DFMA R38, R24, R38, R50 ;  /* 0x000000261826722b */ /* 0x000fc60000000032 */
[--C-:B------:R-:W-:Y:S01]  /*3730*/  IMAD.WIDE R42, R43, 0x8, R32.reuse ;  /* 0x000000082b2a7825 */ /* 0x100fe200078e0220 */
[----:B------:R-:W-:Y:S01]  /*3740*/  IADD3 R51, PT, PT, R21, R62, RZ ;  /* 0x0000003e15337210 */ /* 0x000fe20007ffe0ff */
[----:B------:R-:W5:Y:S04]  /*3750*/  LDG.E.64 R44, desc[UR14][R44.64] ;  /* 0x0000000e2c2c7981 */ /* 0x000f68000c1e1b00 */
[----:B------:R-:W5:Y:S01]  /*3760*/  LDG.E.64 R42, desc[UR14][R42.64] ;  /* 0x0000000e2a2a7981 */ /* 0x000f62000c1e1b00 */
[----:B------:R-:W-:-:S06]  /*3770*/  IMAD.WIDE R50, R51, 0x8, R32 ;  /* 0x0000000833327825 */ /* 0x000fcc00078e0220 */
[----:B------:R-:W5:Y:S01]  /*3780*/  LDG.E.64 R50, desc[UR14][R50.64] ;  /* 0x0000000e32327981 */ /* 0x000f62000c1e1b00 */
[----:B------:R-:W-:-:S05]  /*3790*/  IADD3 R63, PT, PT, R21, R56, RZ ;  /* 0x00000038153f7210 */ /* 0x000fca0007ffe0ff */
[----:B------:R-:W-:Y:S01]  /*37a0*/  IMAD.WIDE R62, R63, 0x8, R32 ;  /* 0x000000083f3e7825 */ /* 0x000fe200078e0220 */
[----:B---3--:R-:W-:-:S03]  /*37b0*/  DMUL R2, R46, R2 ;  /* 0x000000022e027228 */ /* 0x008fc60000000000 */
[----:B--2---:R-:W-:Y:S02]  /*37c0*/  IMAD.IADD R57, R21, 0x1, R20 ;  /* 0x0000000115397824 */ /* 0x004fe400078e0214 */
[----:B------:R-:W2:Y:S02]  /*37d0*/  LDG.E R20, desc[UR14][R28.64+0x180] ;  /* 0x0001800e1c147981 */ /* 0x000ea4000c1e1900 */
[----:B------:R-:W-:Y:S01]  /*37e0*/  IMAD.WIDE R56, R57, 0x8, R32 ;  /* 0x0000000839387825 */ /* 0x000fe200078e0220 */
[----:B----4-:R-:W-:Y:S02]  /*37f0*/  DFMA R8, R52, R8, R2 ;  /* 0x000000083408722b */ /* 0x010fe40000000002 */
[----:B------:R-:W3:Y:S04]  /*3800*/  LDG.E.64 R2, desc[UR14][R62.64] ;  /* 0x0000000e3e027981 */ /* 0x000ee8000c1e1b00 */
[----:B------:R-:W4:Y:S01]  /*3810*/  LDG.E.64 R56, desc[UR14][R56.64] ;  /* 0x0000000e38387981 */ /* 0x000f22000c1e1b00 */
[----:B------:R-:W-:-:S08]  /*3820*/  DMUL R18, R46, R18 ;  /* 0x000000122e127228 */ /* 0x000fd00000000000 */
[----:B-----5:R-:W-:Y:S02]  /*3830*/  DFMA R44, R52, R44, R18 ;  /* 0x0000002c342c722b */ /* 0x020fe40000000012 */
[----:B------:R-:W5:Y:S01]  /*3840*/  LDG.E R18, desc[UR14][R28.64+0x19c] ;  /* 0x00019c0e1c127981 */ /* 0x000f62000c1e1900 */
[----:B------:R-:W-:-:S08]  /*3850*/  DMUL R42, R46, R42 ;  /* 0x0000002a2e2a7228 */ /* 0x000fd00000000000 */
[----:B------:R-:W-:Y:S02]  /*3860*/  DFMA R50, R52, R50, R42 ;  /* 0x000000323432722b */ /* 0x000fe4000000002a */
[----:B------:R-:W2:Y:S06]  /*3870*/  LDG.E R42, desc[UR14][R28.64+0x198] ;  /* 0x0001980e1c2a7981 */ /* 0x000eac000c1e1900 */
[C---:B------:R-:W-:Y:S02]  /*3880*/  DMUL R50, R48.reuse, R50 ;  /* 0x0000003230327228 */ /* 0x040fe40000000000 */
[----:B------:R-:W-:-:S06]  /*3890*/  DMUL R8, R48, R8 ;  /* 0x0000000830087228 */ /* 0x000fcc0000000000 */
[----:B------:R-:W-:Y:S01]  /*38a0*/  DFMA R44, R40, R44, R50 ;  /* 0x0000002c282c722b */ /* 0x000fe20000000032 */
[----:B------:R-:W-:-:S07]  /*38b0*/  IADD3 R51, PT, PT, R21, R58, RZ ;  /* 0x0000003a15337210 */ /* 0x000fce0007ffe0ff */
[----:B------:R-:W-:Y:S01]  /*38c0*/  DMUL R58, R36, R44 ;  /* 0x0000002c243a7228 */ /* 0x000fe20000000000 */
[----:B------:R-:W-:-:S06]  /*38d0*/  IMAD.WIDE R50, R51, 0x8, R32 ;  /* 0x0000000833327825 */ /* 0x000fcc00078e0220 */
[----:B------:R-:W2:Y:S01]  /*38e0*/  LDG.E.64 R50, desc[UR14][R50.64] ;  /* 0x0000000e32327981 */ /* 0x000ea2000c1e1b00 */
[----:B---3--:R-:W-:-:S08]  /*38f0*/  DMUL R2, R46, R2 ;  /* 0x000000022e027228 */ /* 0x008fd00000000000 */
[----:B----4-:R-:W-:-:S08]  /*3900*/  DFMA R2, R52, R56, R2 ;  /* 0x000000383402722b */ /* 0x010fd00000000002 */
[----:B------:R-:W-:Y:S01]  /*3910*/  DFMA R56, R40, R2, R8 ;  /* 0x000000022838722b */ /* 0x000fe20000000008 */
[----:B------:R-:W3:Y:S04]  /*3920*/  LDG.E R8, desc[UR14][R28.64+0x194] ;  /* 0x0001940e1c087981 */ /* 0x000ee8000c1e1900 */
[----:B------:R-:W4:Y:S03]  /*3930*/  LDG.E R2, desc[UR14][R28.64+0x18c] ;  /* 0x00018c0e1c027981 */ /* 0x000f26000c1e1900 */
[----:B------:R-:W-:Y:S01]  /*3940*/  DFMA R56, R24, R56, R58 ;  /* 0x000000381838722b */ /* 0x000fe2000000003a */
[----:B------:R-:W4:Y:S01]  /*3950*/  LDG.E R58, desc[UR14][R28.64+0x190] ;  /* 0x0001900e1c3a7981 */ /* 0x000f22000c1e1900 */
[----:B-----5:R-:W-:-:S05]  /*3960*/  IADD3 R19, PT, PT, R21, R18, RZ ;  /* 0x0000001215137210 */ /* 0x020fca0007ffe0ff */
[--C-:B------:R-:W-:Y:S01]  /*3970*/  IMAD.WIDE R18, R19, 0x8, R32.reuse ;  /* 0x0000000813127825 */ /* 0x100fe200078e0220 */
[C---:B--2---:R-:W-:Y:S02]  /*3980*/  IADD3 R63, PT, PT, R21.reuse, R20, RZ ;  /* 0x00000014153f7210 */ /* 0x044fe40007ffe0ff */
[----:B------:R-:W-:Y:S01]  /*3990*/  IADD3 R43, PT, PT, R21, R42, RZ ;  /* 0x0000002a152b7210 */ /* 0x000fe20007ffe0ff */
[----:B------:R-:W2:Y:S04]  /*39a0*/  LDG.E R20, desc[UR14][R28.64+0x188] ;  /* 0x0001880e1c147981 */ /* 0x000ea8000c1e1900 */
[----:B------:R-:W5:Y:S01]  /*39b0*/  LDG.E.64 R18, desc[UR14][R18.64] ;  /* 0x0000000e12127981 */ /* 0x000f62000c1e1b00 */
[----:B------:R-:W-:-:S04]  /*39c0*/  IMAD.WIDE R62, R63, 0x8, R32 ;  /* 0x000000083f3e7825 */ /* 0x000fc800078e0220 */
[----:B------:R-:W-:Y:S01]  /*39d0*/  IMAD.WIDE R42, R43, 0x8, R32 ;  /* 0x000000082b2a7825 */ /* 0x000fe200078e0220 */
[----:B------:R3:W5:Y:S05]  /*39e0*/  LDG.E.64 R44, desc[UR14][R62.64] ;  /* 0x0000000e3e2c7981 */ /* 0x00076a000c1e1b00 */
[----:B------:R-:W5:Y:S01]  /*39f0*/  LDG.E.64 R42, desc[UR14][R42.64] ;  /* 0x0000000e2a2a7981 */ /* 0x000f62000c1e1b00 */
[----:B------:R-:W-:Y:S02]  /*3a00*/  DMUL R56, R60, R56 ;  /* 0x000000383c387228 */ /* 0x000fe40000000000 */
[----:B------:R-:W-:-:S06]  /*3a10*/  DMUL R50, R46, R50 ;  /* 0x000000322e327228 */ /* 0x000fcc0000000000 */
[----:B------:R-:W-:Y:S01]  /*3a20*/  DFMA R38, R12, R38, R56 ;  /* 0x000000260c26722b */ /* 0x000fe20000000038 */
[----:B---3--:R-:W-:-:S05]  /*3a30*/  IADD3 R63, PT, PT, R21, R8, RZ ;  /* 0x00000008153f7210 */ /* 0x008fca0007ffe0ff */
[----:B------:R-:W-:Y:S01]  /*3a40*/  IMAD.WIDE R62, R63, 0x8, R32 ;  /* 0x000000083f3e7825 */ /* 0x000fe200078e0220 */
[----:B----4-:R-:W-:-:S03]  /*3a50*/  IADD3 R9, PT, PT, R21, R58, RZ ;  /* 0x0000003a15097210 */ /* 0x010fc60007ffe0ff */
[----:B------:R-:W-:Y:S02]  /*3a60*/  IMAD.IADD R65, R21, 0x1, R2 ;  /* 0x0000000115417824 */ /* 0x000fe400078e0202 */
[----:B------:R-:W3:Y:S01]  /*3a70*/  LDG.E.64 R2, desc[UR14][R62.64] ;  /* 0x0000000e3e027981 */ /* 0x000ee2000c1e1b00 */
[----:B------:R-:W-:-:S06]  /*3a80*/  IMAD.WIDE R8, R9, 0x8, R32 ;  /* 0x0000000809087825 */ /* 0x000fcc00078e0220 */
[----:B------:R-:W4:Y:S01]  /*3a90*/  LDG.E.64 R8, desc[UR14][R8.64] ;  /* 0x0000000e08087981 */ /* 0x000f22000c1e1b00 */
[--C-:B------:R-:W-:Y:S01]  /*3aa0*/  IMAD.WIDE R64, R65, 0x8, R32.reuse ;  /* 0x0000000841407825 */ /* 0x100fe200078e0220 */
[----:B--2---:R-:W-:Y:S01]  /*3ab0*/  IADD3 R59, PT, PT, R21, R20, RZ ;  /* 0x00000014153b7210 */ /* 0x004fe20007ffe0ff */
[----:B-----5:R-:W-:Y:S01]  /*3ac0*/  DMUL R18, R46, R18 ;  /* 0x000000122e127228 */ /* 0x020fe20000000000 */
[----:B------:R-:W2:Y:S04]  /*3ad0*/  LDG.E R20, desc[UR14][R28.64+0x1a4] ;  /* 0x0001a40e1c147981 */ /* 0x000ea8000c1e1900 */
[----:B------:R-:W5:Y:S01]  /*3ae0*/  LDG.E.64 R56, desc[UR14][R64.64] ;  /* 0x0000000e40387981 */ /* 0x000f62000c1e1b00 */
[----:B------:R-:W-:Y:S01]  /*3af0*/  IMAD.WIDE R58, R59, 0x8, R32 ;  /* 0x000000083b3a7825 */ /* 0x000fe200078e0220 */
[----:B------:R-:W-:-:S02]  /*3b00*/  DFMA R44, R52, R44, R50 ;  /* 0x0000002c342c722b */ /* 0x000fc40000000032 */
[----:B------:R-:W2:Y:S01]  /*3b10*/  LDG.E R62, desc[UR14][R28.64+0x1b8] ;  /* 0x0001b80e1c3e7981 */ /* 0x000ea2000c1e1900 */
[----:B------:R-:W-:-:S03]  /*3b20*/  DFMA R42, R52, R42, R18 ;  /* 0x0000002a342a722b */ /* 0x000fc60000000012 */
[----:B------:R-:W2:Y:S04]  /*3b30*/  LDG.E.64 R50, desc[UR14][R58.64] ;  /* 0x0000000e3a327981 */ /* 0x000ea8000c1e1b00 */
[----:B------:R-:W2:Y:S01]  /*3b40*/  LDG.E R18, desc[UR14][R28.64+0x1a0] ;  /* 0x0001a00e1c127981 */ /* 0x000ea2000c1e1900 */
[----:B------:R-:W-:-:S03]  /*3b50*/  DMUL R42, R48, R42 ;  /* 0x0000002a302a7228 */ /* 0x000fc60000000000 */
[----:B------:R-:W2:Y:S01]  /*3b60*/  LDG.E R58, desc[UR14][R28.64+0x1b4] ;  /* 0x0001b40e1c3a7981 */ /* 0x000ea2000c1e1900 */
[----:B---3--:R-:W-:-:S08]  /*3b70*/  DMUL R2, R46, R2 ;  /* 0x000000022e027228 */ /* 0x008fd00000000000 */
[----:B----4-:R-:W-:-:S08]  /*3b80*/  DFMA R2, R52, R8, R2 ;  /* 0x000000083402722b */ /* 0x010fd00000000002 */
[----:B------:R-:W-:Y:S02]  /*3b90*/  DFMA R8, R40, R2, R42 ;  /* 0x000000022808722b */ /* 0x000fe4000000002a */
[----:B-----5:R-:W-:Y:S01]  /*3ba0*/  DMUL R56, R46, R56 ;  /* 0x000000382e387228 */ /* 0x020fe20000000000 */
[----:B--2---:R-:W-:Y:S01]  /*3bb0*/  IADD3 R43, PT, PT, R21, R20, RZ ;  /* 0x00000014152b7210 */ /* 0x004fe20007ffe0ff */
[----:B------:R-:W2:Y:S04]  /*3bc0*/  LDG.E R2, desc[UR14][R28.64+0x1b0] ;  /* 0x0001b00e1c027981 */ /* 0x000ea8000c1e1900 */
[----:B------:R-:W-:Y:S01]  /*3bd0*/  IMAD.WIDE R42, R43, 0x8, R32 ;  /* 0x000000082b2a7825 */ /* 0x000fe200078e0220 */
[----:B------:R-:W3:Y:S01]  /*3be0*/  LDG.E R20, desc[UR14][R28.64+0x1bc] ;  /* 0x0001bc0e1c147981 */ /* 0x000ee2000c1e1900 */
[----:B------:R-:W-:-:S02]  /*3bf0*/  DFMA R50, R52, R50, R56 ;  /* 0x000000323432722b */ /* 0x000fc40000000038 */
[----:B------:R-:W-:Y:S02]  /*3c00*/  IMAD.IADD R57, R21, 0x1, R18 ;  /* 0x0000000115397824 */ /* 0x000fe400078e0212 */
[----:B------:R-:W4:Y:S02]  /*3c10*/  LDG.E.64 R42, desc[UR14][R42.64] ;  /* 0x0000000e2a2a7981 */ /* 0x000f24000c1e1b00 */
[----:B------:R-:W-:-:S06]  /*3c20*/  IMAD.WIDE R56, R57, 0x8, R32 ;  /* 0x0000000839387825 */ /* 0x000fcc00078e0220 */
[----:B------:R-:W5:Y:S01]  /*3c30*/  LDG.E.64 R56, desc[UR14][R56.64] ;  /* 0x0000000e38387981 */ /* 0x000f62000c1e1b00 */
[----:B------:R-:W-:Y:S02]  /*3c40*/  DMUL R50, R48, R50 ;  /* 0x0000003230327228 */ /* 0x000fe40000000000 */
[----:B------:R-:W-:Y:S01]  /*3c50*/  DMUL R8, R36, R8 ;  /* 0x0000000824087228 */ /* 0x000fe20000000000 */
[----:B------:R-:W-:-:S05]  /*3c60*/  IADD3 R3, PT, PT, R21, R58, RZ ;  /* 0x0000003a15037210 */ /* 0x000fca0007ffe0ff */
[----:B------:R-:W-:-:S08]  /*3c70*/  DFMA R18, R40, R44, R50 ;  /* 0x0000002c2812722b */ /* 0x000fd00000000032 */
[----:B------:R-:W-:Y:S01]  /*3c80*/  DFMA R18, R24, R18, R8 ;  /* 0x000000121812722b */ /* 0x000fe20000000008 */
[----:B------:R-:W-:-:S06]  /*3c90*/  IMAD.WIDE R8, R3, 0x8, R32 ;  /* 0x0000000803087825 */ /* 0x000fcc00078e0220 */
[----:B------:R-:W3:Y:S01]  /*3ca0*/  LDG.E.64 R8, desc[UR14][R8.64] ;  /* 0x0000000e08087981 */ /* 0x000ee2000c1e1b00 */
[----:B------:R-:W-:-:S05]  /*3cb0*/  IADD3 R59, PT, PT, R21, R62, RZ ;  /* 0x0000003e153b7210 */ /* 0x000fca0007ffe0ff */
[----:B------:R-:W-:-:S05]  /*3cc0*/  IMAD.WIDE R58, R59, 0x8, R32 ;  /* 0x000000083b3a7825 */ /* 0x000fca00078e0220 */
[----:B------:R-:W3:Y:S01]  /*3cd0*/  LDG.E.64 R50, desc[UR14][R58.64] ;  /* 0x0000000e3a327981 */ /* 0x000ee2000c1e1b00 */
[----:B--2---:R-:W-:-:S03]  /*3ce0*/  IADD3 R65, PT, PT, R21, R2, RZ ;  /* 0x0000000215417210 */ /* 0x004fc60007ffe0ff */
[----:B------:R-:W2:Y:S01]  /*3cf0*/  LDG.E R2, desc[UR14][R28.64+0x1ac] ;  /* 0x0001ac0e1c027981 */ /* 0x000ea2000c1e1900 */
[----:B----4-:R-:W-:Y:S01]  /*3d00*/  DMUL R44, R46, R42 ;  /* 0x0000002a2e2c7228 */ /* 0x010fe20000000000 */
[----:B------:R-:W-:-:S05]  /*3d10*/  IMAD.WIDE R64, R65, 0x8, R32 ;  /* 0x0000000841407825 */ /* 0x000fca00078e0220 */
[----:B------:R2:W4:Y:S02]  /*3d20*/  LDG.E.64 R42, desc[UR14][R64.64] ;  /* 0x0000000e402a7981 */ /* 0x000524000c1e1b00 */
[----:B-----5:R-:W-:Y:S01]  /*3d30*/  DFMA R56, R52, R56, R44 ;  /* 0x000000383438722b */ /* 0x020fe2000000002c */
[----:B---3--:R-:W-:Y:S02]  /*3d40*/  IADD3 R45, PT, PT, R21, R20, RZ ;  /* 0x00000014152d7210 */ /* 0x008fe40007ffe0ff */
[----:B------:R-:W3:Y:S03]  /*3d50*/  LDG.E R20, desc[UR14][R28.64+0x1a8] ;  /* 0x0001a80e1c147981 */ /* 0x000ee6000c1e1900 */
[----:B------:R-:W-:-:S06]  /*3d60*/  IMAD.WIDE R44, R45, 0x8, R32 ;  /* 0x000000082d2c7825 */ /* 0x000fcc00078e0220 */
[----:B------:R-:W5:Y:S01]  /*3d70*/  LDG.E.64 R44, desc[UR14][R44.64] ;  /* 0x0000000e2c2c7981 */ /* 0x000f62000c1e1b00 */
[----:B------:R-:W-:Y:S01]  /*3d80*/  DMUL R8, R46, R8 ;  /* 0x000000082e087228 */ /* 0x000fe20000000000 */
[----:B--2---:R-:W-:-:S04]  /*3d90*/  IMAD.IADD R65, R21, 0x1, R2 ;  /* 0x0000000115417824 */ /* 0x004fc800078e0202 */
[----:B------:R-:W-:-:S03]  /*3da0*/  IMAD.WIDE R64, R65, 0x8, R32 ;  /* 0x0000000841407825 */ /* 0x000fc600078e0220 */
[----:B----4-:R-:W-:Y:S02]  /*3db0*/  DFMA R42, R52, R42, R8 ;  /* 0x0000002a342a722b */ /* 0x010fe40000000008 */
[----:B------:R-:W2:Y:S01]  /*3dc0*/  LDG.E.64 R8, desc[UR14][R64.64] ;  /* 0x0000000e40087981 */ /* 0x000ea2000c1e1b00 */
[----:B---3--:R-:W-:-:S03]  /*3dd0*/  IADD3 R63, PT, PT, R21, R20, RZ ;  /* 0x00000014153f7210 */ /* 0x008fc60007ffe0ff */
[----:B------:R-:W3:Y:S02]  /*3de0*/  LDG.E R20, desc[UR14][R28.64+0x1cc] ;  /* 0x0001cc0e1c147981 */ /* 0x000ee4000c1e1900 */
[----:B------:R-:W-:Y:S01]  /*3df0*/  IMAD.WIDE R62, R63, 0x8, R32 ;  /* 0x000000083f3e7825 */ /* 0x000fe200078e0220 */
[----:B-----5:R-:W-:-:S04]  /*3e00*/  DMUL R2, R46, R44 ;  /* 0x0000002c2e027228 */ /* 0x020fc80000000000 */
[----:B------:R-:W4:Y:S04]  /*3e10*/  LDG.E.64 R44, desc[UR14][R62.64] ;  /* 0x0000000e3e2c7981 */ /* 0x000f28000c1e1b00 */
[----:B------:R-:W-:Y:S02]  /*3e20*/  DFMA R50, R52, R50, R2 ;  /* 0x000000323432722b */ /* 0x000fe40000000002 */
[----:B------:R-:W5:Y:S06]  /*3e30*/  LDG.E R2, desc[UR14][R28.64+0x1c8] ;  /* 0x0001c80e1c027981 */ /* 0x000f6c000c1e1900 */
[----:B------:R-:W-:-:S08]  /*3e40*/  DMUL R50, R48, R50 ;  /* 0x0000003230327228 */ /* 0x000fd00000000000 */
[----:B------:R-:W-:Y:S02]  /*3e50*/  DFMA R50, R40, R42, R50 ;  /* 0x0000002a2832722b */ /* 0x000fe40000000032 */
[----:B--2---:R-:W-:Y:S01]  /*3e60*/  DMUL R8, R46, R8 ;  /* 0x000000082e087228 */ /* 0x004fe20000000000 */
[----:B---3--:R-:W-:Y:S02]  /*3e70*/  IADD3 R59, PT, PT, R21, R20, RZ ;  /* 0x00000014153b7210 */ /* 0x008fe40007ffe0ff */
[----:B------:R-:W2:Y:S05]  /*3e80*/  LDG.E R20, desc[UR14][R28.64+0x1c0] ;  /* 0x0001c00e1c147981 */ /* 0x000eaa000c1e1900 */
[----:B----4-:R-:W-:Y:S01]  /*3e90*/  DFMA R8, R52, R44, R8 ;  /* 0x0000002c3408722b */ /* 0x010fe20000000008 */
[----:B------:R-:W3:Y:S01]  /*3ea0*/  LDG.E R44, desc[UR14][R28.64+0x1c4] ;  /* 0x0001c40e1c2c7981 */ /* 0x000ee2000c1e1900 */
[----:B------:R-:W-:Y:S01]  /*3eb0*/  IMAD.WIDE R58, R59, 0x8, R32 ;  /* 0x000000083b3a7825 */ /* 0x000fe200078e0220 */
[----:B-----5:R-:W-:-:S04]  /*3ec0*/  IADD3 R43, PT, PT, R21, R2, RZ ;  /* 0x00000002152b7210 */ /* 0x020fc80007ffe0ff */
[----:B------:R-:W4:Y:S01]  /*3ed0*/  LDG.E.64 R2, desc[UR14][R58.64] ;  /* 0x0000000e3a027981 */ /* 0x000f22000c1e1b00 */
[----:B------:R-:W-:-:S06]  /*3ee0*/  IMAD.WIDE R42, R43, 0x8, R32 ;  /* 0x000000082b2a7825 */ /* 0x000fcc00078e0220 */
[----:B------:R-:W5:Y:S01]  /*3ef0*/  LDG.E.64 R42, desc[UR14][R42.64] ;  /* 0x0000000e2a2a7981 */ /* 0x000f62000c1e1b00 */
[----:B------:R-:W-:Y:S02]  /*3f00*/  DMUL R8, R48, R8 ;  /* 0x0000000830087228 */ /* 0x000fe40000000000 */
[----:B------:R-:W-:Y:S01]  /*3f10*/  DMUL R50, R36, R50 ;  /* 0x0000003224327228 */ /* 0x000fe20000000000 */
[----:B------:R-:W5:Y:S05]  /*3f20*/  LDG.E R58, desc[UR14][R28.64+0x1dc] ;  /* 0x0001dc0e1c3a7981 */ /* 0x000f6a000c1e1900 */
[----:B------:R-:W-:Y:S02]  /*3f30*/  DFMA R56, R40, R56, R8 ;  /* 0x000000382838722b */ /* 0x000fe40000000008 */
[----:B------:R-:W5:Y:S06]  /*3f40*/  LDG.E R8, desc[UR14][R28.64+0x1d4] ;  /* 0x0001d40e1c087981 */ /* 0x000f6c000c1e1900 */
[----:B------:R-:W-:Y:S01]  /*3f50*/  DFMA R56, R24, R56, R50 ;  /* 0x000000381838722b */ /* 0x000fe20000000032 */
[----:B--2---:R-:W-:-:S02]  /*3f60*/  IMAD.IADD R63, R21, 0x1, R20 ;  /* 0x00000001153f7824 */ /* 0x004fc400078e0214 */
[----:B------:R-:W2:Y:S01]  /*3f70*/  LDG.E R20, desc[UR14][R28.64+0x1d0] ;  /* 0x0001d00e1c147981 */ /* 0x000ea2000c1e1900 */
[----:B---3--:R-:W-:-:S05]  /*3f80*/  IADD3 R65, PT, PT, R21, R44, RZ ;  /* 0x0000002c15417210 */ /* 0x008fca0007ffe0ff */
[----:B------:R-:W-:-:S05]  /*3f90*/  IMAD.WIDE R64, R65, 0x8, R32 ;  /* 0x0000000841407825 */ /* 0x000fca00078e0220 */
[----:B------:R-:W3:Y:S01]  /*3fa0*/  LDG.E.64 R50, desc[UR14][R64.64] ;  /* 0x0000000e40327981 */ /* 0x000ee2000c1e1b00 */
[----:B------:R-:W-:Y:S01]  /*3fb0*/  IMAD.WIDE R62, R63, 0x8, R32 ;  /* 0x000000083f3e7825 */ /* 0x000fe200078e0220 */
[----:B----4-:R-:W-:-:S04]  /*3fc0*/  DMUL R2, R46, R2 ;  /* 0x000000022e027228 */ /* 0x010fc80000000000 */
[----:B------:R-:W4:Y:S04]  /*3fd0*/  LDG.E.64 R44, desc[UR14][R62.64] ;  /* 0x0000000e3e2c7981 */ /* 0x000f28000c1e1b00 */
[----:B-----5:R-:W-:Y:S02]  /*3fe0*/  DFMA R42, R52, R42, R2 ;  /* 0x0000002a342a722b */ /* 0x020fe40000000002 */
[----:B------:R-:W5:Y:S01]  /*3ff0*/  LDG.E R2, desc[UR14][R28.64+0x1d8] ;  /* 0x0001d80e1c027981 */ /* 0x000f62000c1e1900 */
[----:B------:R-:W-:-:S05]  /*4000*/  IADD3 R9, PT, PT, R21, R8, RZ ;  /* 0x0000000815097210 */ /* 0x000fca0007ffe0ff */
[----:B------:R-:W-:Y:S01]  /*4010*/  DMUL R42, R48, R42 ;  /* 0x0000002a302a7228 */ /* 0x000fe20000000000 */
[----:B------:R-:W-:Y:S01]  /*4020*/  IMAD.WIDE R8, R9, 0x8, R32 ;  /* 0x0000000809087825 */ /* 0x000fe200078e0220 */
[----:B------:R-:W-:Y:S01]  /*4030*/  DMUL R56, R60, R56 ;  /* 0x000000383c387228 */ /* 0x000fe20000000000 */
[----:B------:R-:W-:-:S04]  /*4040*/  IADD3 R3, PT, PT, R21, R58, RZ ;  /* 0x0000003a15037210 */ /* 0x000fc80007ffe0ff */
[----:B------:R-:W5:Y:S03]  /*4050*/  LDG.E.64 R8, desc[UR14][R8.64] ;  /* 0x0000000e08087981 */ /* 0x000f66000c1e1b00 */
[----:B------:R-:W-:Y:S02]  /*4060*/  DFMA R18, R12, R18, R56 ;  /* 0x000000120c12722b */ /* 0x000fe40000000038 */
[----:B---3--:R-:W-:-:S08]  /*4070*/  DMUL R50, R46, R50 ;  /* 0x000000322e327228 */ /* 0x008fd00000000000 */
[----:B----4-:R-:W-:Y:S01]  /*4080*/  DFMA R44, R52, R44, R50 ;  /* 0x0000002c342c722b */ /* 0x010fe20000000032 */
[C---:B--2---:R-:W-:Y:S02]  /*4090*/  IADD3 R51, PT, PT, R21.reuse, R20, RZ ;  /* 0x0000001415337210 */ /* 0x044fe40007ffe0ff */
[----:B-----5:R-:W-:Y:S01]  /*40a0*/  IADD3 R59, PT, PT, R21, R2, RZ ;  /* 0x00000002153b7210 */ /* 0x020fe20007ffe0ff */
[----:B------:R-:W2:Y:S02]  /*40b0*/  LDG.E R20, desc[UR14][R28.64+0x1ec] ;  /* 0x0001ec0e1c147981 */ /* 0x000ea4000c1e1900 */
[--C-:B------:R-:W-:Y:S02]  /*40c0*/  IMAD.WIDE R50, R51, 0x8, R32.reuse ;  /* 0x0000000833327825 */ /* 0x100fe400078e0220 */
[----:B------:R-:W-:Y:S01]  /*40d0*/  DFMA R62, R40, R44, R42 ;  /* 0x0000002c283e722b */ /* 0x000fe2000000002a */
[----:B------:R-:W3:Y:S01]  /*40e0*/  LDG.E R2, desc[UR14][R28.64+0x1e8] ;  /* 0x0001e80e1c027981 */ /* 0x000ee2000c1e1900 */
[----:B------:R-:W-:-:S03]  /*40f0*/  IMAD.WIDE R42, R3, 0x8, R32 ;  /* 0x00000008032a7825 */ /* 0x000fc600078e0220 */
[----:B------:R-:W4:Y:S04]  /*4100*/  LDG.E.64 R56, desc[UR14][R50.64] ;  /* 0x0000000e32387981 */ /* 0x000f28000c1e1b00 */
[----:B------:R-:W5:Y:S01]  /*4110*/  LDG.E.64 R42, desc[UR14][R42.64] ;  /* 0x0000000e2a2a7981 */ /* 0x000f62000c1e1b00 */
[----:B------:R-:W-:-:S05]  /*4120*/  IMAD.WIDE R58, R59, 0x8, R32 ;  /* 0x000000083b3a7825 */ /* 0x000fca00078e0220 */
[----:B------:R-:W3:Y:S01]  /*4130*/  LDG.E.64 R44, desc[UR14][R58.64] ;  /* 0x0000000e3a2c7981 */ /* 0x000ee2000c1e1b00 */
[----:B------:R-:W-:Y:S01]  /*4140*/  DMUL R8, R46, R8 ;  /* 0x000000082e087228 */ /* 0x000fe20000000000 */
[----:B--2---:R-:W-:Y:S02]  /*4150*/  IMAD.IADD R67, R21, 0x1, R20 ;  /* 0x0000000115437824 */ /* 0x004fe400078e0214 */
[----:B------:R-:W2:Y:S05]  /*4160*/  LDG.E R20, desc[UR14][R28.64+0x1e0] ;  /* 0x0001e00e1c147981 */ /* 0x000eaa000c1e1900 */
[----:B----4-:R-:W-:Y:S02]  /*4170*/  DFMA R56, R52, R56, R8 ;  /* 0x000000383438722b */ /* 0x010fe40000000008 */
[----:B-----5:R-:W-:Y:S01]  /*4180*/  DMUL R8, R46, R42 ;  /* 0x0000002a2e087228 */ /* 0x020fe20000000000 */
[----:B------:R-:W-:Y:S01]  /*4190*/  IMAD.WIDE R66, R67, 0x8, R32 ;  /* 0x0000000843427825 */ /* 0x000fe200078e0220 */
[----:B---3--:R-:W-:-:S02]  /*41a0*/  IADD3 R65, PT, PT, R21, R2, RZ ;  /* 0x0000000215417210 */ /* 0x008fc40007ffe0ff */
[----:B------:R-:W3:Y:S04]  /*41b0*/  LDG.E R2, desc[UR14][R28.64+0x1e4] ;  /* 0x0001e40e1c027981 */ /* 0x000ee8000c1e1900 */
[----:B------:R-:W-:Y:S02]  /*41c0*/  DFMA R44, R52, R44, R8 ;  /* 0x0000002c342c722b */ /* 0x000fe40000000008 */
[----:B------:R-:W4:Y:S01]  /*41d0*/  LDG.E.64 R8, desc[UR14][R66.64] ;  /* 0x0000000e42087981 */ /* 0x000f22000c1e1b00 */
[----:B------:R-:W-:-:S05]  /*41e0*/  IMAD.WIDE R64, R65, 0x8, R32 ;  /* 0x0000000841407825 */ /* 0x000fca00078e0220 */
[----:B------:R-:W5:Y:S01]  /*41f0*/  LDG.E.64 R42, desc[UR14][R64.64] ;  /* 0x0000000e402a7981 */ /* 0x000f62000c1e1b00 */
[----:B------:R-:W-:-:S08]  /*4200*/  DMUL R44, R48, R44 ;  /* 0x0000002c302c7228 */ /* 0x000fd00000000000 */
[----:B------:R-:W-:Y:S02]  /*4210*/  DFMA R56, R40, R56, R44 ;  /* 0x000000382838722b */ /* 0x000fe4000000002c */
[----:B------:R-:W5:Y:S01]  /*4220*/  LDG.E R44, desc[UR14][R28.64+0x1f4] ;  /* 0x0001f40e1c2c7981 */ /* 0x000f62000c1e1900 */
[----:B--2---:R-:W-:-:S03]  /*4230*/  IADD3 R3, PT, PT, R21, R20, RZ ;  /* 0x0000001415037210 */ /* 0x004fc60007ffe0ff */
[----:B------:R-:W2:Y:S01]  /*4240*/  LDG.E R20, desc[UR14][R28.64+0x1f0] ;  /* 0x0001f00e1c147981 */ /* 0x000ea2000c1e1900 */
[----:B---3--:R-:W-:Y:S01]  /*4250*/  IADD3 R51, PT, PT, R21, R2, RZ ;  /* 0x0000000215337210 */ /* 0x008fe20007ffe0ff */
[----:B----4-:R-:W-:-:S04]  /*4260*/  DMUL R8, R46, R8 ;  /* 0x000000082e087228 */ /* 0x010fc80000000000 */
[----:B------:R-:W-:-:S04]  /*4270*/  IMAD.WIDE R50, R51, 0x8, R32 ;  /* 0x0000000833327825 */ /* 0x000fc800078e0220 */
[----:B------:R-:W-:Y:S01]  /*4280*/  IMAD.WIDE R2, R3, 0x8, R32 ;  /* 0x0000000803027825 */ /* 0x000fe200078e0220 */
[----:B-----5:R-:W-:Y:S01]  /*4290*/  DFMA R42, R52, R42, R8 ;  /* 0x0000002a342a722b */ /* 0x020fe20000000008 */
[----:B------:R2:W3:Y:S04]  /*42a0*/  LDG.E.64 R8, desc[UR14][R50.64] ;  /* 0x0000000e32087981 */ /* 0x0004e8000c1e1b00 */
[----:B------:R-:W4:Y:S01]  /*42b0*/  LDG.E.64 R2, desc[UR14][R2.64] ;  /* 0x0000000e02027981 */ /* 0x000f22000c1e1b00 */
[----:B------:R-:W-:Y:S02]  /*42c0*/  IADD3 R65, PT, PT, R21, R44, RZ ;  /* 0x0000002c15417210 */ /* 0x000fe40007ffe0ff */
[----:B------:R-:W-:-:S03]  /*42d0*/  DMUL R42, R48, R42 ;  /* 0x0000002a302a7228 */ /* 0x000fc60000000000 */
[----:B------:R-:W-:-:S05]  /*42e0*/  IMAD.WIDE R64, R65, 0x8, R32 ;  /* 0x0000000841407825 */ /* 0x000fca00078e0220 */
[----:B------:R-:W5:Y:S01]  /*42f0*/  LDG.E.64 R44, desc[UR14][R64.64] ;  /* 0x0000000e402c7981 */ /* 0x000f62000c1e1b00 */
[----:B--2---:R-:W-:-:S03]  /*4300*/  IMAD.IADD R51, R21, 0x1, R20 ;  /* 0x0000000115337824 */ /* 0x004fc600078e0214 */
[----:B------:R-:W2:Y:S01]  /*4310*/  LDG.E R20, desc[UR14][R28.64+0x1f8] ;  /* 0x0001f80e1c147981 */ /* 0x000ea2000c1e1900 */
[----:B------:R-:W-:Y:S01]  /*4320*/  IMAD.WIDE R50, R51, 0x8, R32 ;  /* 0x0000000833327825 */ /* 0x000fe200078e0220 */
[----:B---3--:R-:W-:-:S08]  /*4330*/  DMUL R8, R46, R8 ;  /* 0x000000082e087228 */ /* 0x008fd00000000000 */
[----:B----4-:R-:W-:Y:S01]  /*4340*/  DFMA R8, R52, R2, R8 ;  /* 0x000000023408722b */ /* 0x010fe20000000008 */
[----:B------:R-:W3:Y:S07]  /*4350*/  LDG.E R2, desc[UR14][R28.64+0x1fc] ;  /* 0x0001fc0e1c027981 */ /* 0x000eee000c1e1900 */
[----:B------:R-:W-:Y:S01]  /*4360*/  DFMA R8, R40, R8, R42 ;  /* 0x000000082808722b */ /* 0x000fe2000000002a */
[----:B------:R-:W4:Y:S01]  /*4370*/  LDG.E.64 R42, desc[UR14][R50.64] ;  /* 0x0000000e322a7981 */ /* 0x000f22000c1e1b00 */
[----:B-----5:R-:W-:-:S03]  /*4380*/  DMUL R44, R46, R44 ;  /* 0x0000002c2e2c7228 */ /* 0x020fc60000000000 */
[----:B------:R-:W5:Y:S01]  /*4390*/  LDG.E R50, desc[UR14][R28.64+0x200] ;  /* 0x0002000e1c327981 */ /* 0x000f62000c1e1900 */
[----:B---3--:R-:W-:-:S05]  /*43a0*/  IADD3 R59, PT, PT, R21, R2, RZ ;  /* 0x00000002153b7210 */ /* 0x008fca0007ffe0ff */
[----:B------:R-:W-:Y:S01]  /*43b0*/  IMAD.WIDE R58, R59, 0x8, R32 ;  /* 0x000000083b3a7825 */ /* 0x000fe200078e0220 */
[----:B----4-:R-:W-:Y:S01]  /*43c0*/  DFMA R42, R52, R42, R44 ;  /* 0x0000002a342a722b */ /* 0x010fe2000000002c */
[----:B--2---:R-:W-:-:S03]  /*43d0*/  IADD3 R45, PT, PT, R21, R20, RZ ;  /* 0x00000014152d7210 */ /* 0x004fc60007ffe0ff */
[----:B------:R-:W2:Y:S02]  /*43e0*/  LDG.E.64 R2, desc[UR14][R58.64] ;  /* 0x0000000e3a027981 */ /* 0x000ea4000c1e1b00 */
[----:B------:R-:W-:Y:S02]  /*43f0*/  IMAD.WIDE R44, R45, 0x8, R32 ;  /* 0x000000082d2c7825 */ /* 0x000fe400078e0220 */
[----:B------:R-:W3:Y:S04]  /*4400*/  LDG.E R20, desc[UR14][R28.64+0x204] ;  /* 0x0002040e1c147981 */ /* 0x000ee8000c1e1900 */
[----:B------:R-:W4:Y:S01]  /*4410*/  LDG.E.64 R44, desc[UR14][R44.64] ;  /* 0x0000000e2c2c7981 */ /* 0x000f22000c1e1b00 */
[----:B------:R-:W-:-:S03]  /*4420*/  DMUL R56, R36, R56 ;  /* 0x0000003824387228 */ /* 0x000fc60000000000 */
[----:B------:R-:W5:Y:S05]  /*4430*/  LDG.E R58, desc[UR14][R28.64+0x21c] ;  /* 0x00021c0e1c3a7981 */ /* 0x000f6a000c1e1900 */
[----:B------:R-:W-:Y:S02]  /*4440*/  DFMA R62, R24, R62, R56 ;  /* 0x0000003e183e722b */ /* 0x000fe40000000038 */
[----:B--2---:R-:W-:-:S08]  /*4450*/  DMUL R2, R46, R2 ;  /* 0x000000022e027228 */ /* 0x004fd00000000000 */
[----:B----4-:R-:W-:-:S08]  /*4460*/  DFMA R2, R52, R44, R2 ;  /* 0x0000002c3402722b */ /* 0x010fd00000000002 */
[----:B------:R-:W-:-:S08]  /*4470*/  DMUL R2, R48, R2 ;  /* 0x0000000230027228 */ /* 0x000fd00000000000 */
[----:B------:R-:W-:Y:S01]  /*4480*/  DFMA R40, R40, R42, R2 ;  /* 0x0000002a2828722b */ /* 0x000fe20000000002 */
[----:B------:R-:W2:Y:S04]  /*4490*/  LDG.E R42, desc[UR14][R28.64+0x20c] ;  /* 0x00020c0e1c2a7981 */ /* 0x000ea8000c1e1900 */
[----:B------:R-:W4:Y:S01]  /*44a0*/  LDG.E R2, desc[UR14][R28.64+0x208] ;  /* 0x0002080e1c027981 */ /* 0x000f22000c1e1900 */
[----:B------:R-:W0:Y:S02]  /*44b0*/  F2I.F64.FLOOR R3, R10 ;  /* 0x0000000a00037311 */ /* 0x000e240000305100 */
[----:B------:R-:W-:Y:S01]  /*44c0*/  DMUL R56, R36, R40 ;  /* 0x0000002824387228 */ /* 0x000fe20000000000 */
[----:B0-----:R-:W-:-:S05]  /*44d0*/  VIMNMX R43, PT, PT, R3, UR11, PT ;  /* 0x0000000b032b7c48 */ /* 0x001fca000bfe0100 */
[----:B------:R-:W0:Y:S01]  /*44e0*/  I2F.F64 R44, R43 ;  /* 0x0000002b002c7312 */ /* 0x000e220000201c00 */
[C---:B---3--:R-:W-:Y:S02]  /*44f0*/  IADD3 R3, PT, PT, R21.reuse, R20, RZ ;  /* 0x0000001415037210 */ /* 0x048fe40007ffe0ff */
[----:B-----5:R-:W-:Y:S01]  /*4500*/  IADD3 R51, PT, PT, R21, R50, RZ ;  /* 0x0000003215337210 */ /* 0x020fe20007ffe0ff */
[----:B------:R-:W3:Y:S02]  /*4510*/  LDG.E R20, desc[UR14][R28.64+0x218] ;  /* 0x0002180e1c147981 */ /* 0x000ee4000c1e1900 */
[----:B------:R-:W-:-:S06]  /*4520*/  IMAD.WIDE R40, R3, 0x8, R32 ;  /* 0x0000000803287825 */ /* 0x000fcc00078e0220 */
[----:B------:R-:W5:Y:S01]  /*4530*/  LDG.E.64 R40, desc[UR14][R40.64] ;  /* 0x0000000e28287981 */ /* 0x000f62000c1e1b00 */
[----:B0-----:R-:W-:Y:S02]  /*4540*/  DADD R44, -R44, R10 ;  /* 0x000000002c2c7229 */ /* 0x001fe4000000010a */
[----:B------:R-:W-:Y:S01]  /*4550*/  DFMA R10, R24, R8, R56 ;  /* 0x00000008180a722b */ /* 0x000fe20000000038 */
[----:B------:R-:W3:Y:S01]  /*4560*/  LDG.E R56, desc[UR14][R28.64+0x214] ;  /* 0x0002140e1c387981 */ /* 0x000ee2000c1e1900 */
[----:B------:R-:W-:-:S03]  /*4570*/  IMAD.WIDE R50, R51, 0x8, R32 ;  /* 0x0000000833327825 */ /* 0x000fc600078e0220 */
[----:B------:R-:W5:Y:S04]  /*4580*/  LDG.E R8, desc[UR14][R28.64+0x210] ;  /* 0x0002100e1c087981 */ /* 0x000f68000c1e1900 */
[----:B------:R-:W5:Y:S01]  /*4590*/  LDG.E.64 R50, desc[UR14][R50.64] ;  /* 0x0000000e32327981 */ /* 0x000f62000c1e1b00 */
[----:B--2---:R-:W-:-:S04]  /*45a0*/  IMAD.IADD R65, R21, 0x1, R42 ;  /* 0x0000000115417824 */ /* 0x004fc800078e022a */
[----:B------:R-:W-:Y:S01]  /*45b0*/  IMAD.WIDE R64, R65, 0x8, R32 ;  /* 0x0000000841407825 */ /* 0x000fe200078e0220 */
[----:B----4-:R-:W-:-:S04]  /*45c0*/  IADD3 R43, PT, PT, R21, R2, RZ ;  /* 0x00000002152b7210 */ /* 0x010fc80007ffe0ff */
[----:B------:R-:W2:Y:S01]  /*45d0*/  LDG.E.64 R2, desc[UR14][R64.64] ;  /* 0x0000000e40027981 */ /* 0x000ea2000c1e1b00 */
[----:B------:R-:W-:-:S06]  /*45e0*/  IMAD.WIDE R42, R43, 0x8, R32 ;  /* 0x000000082b2a7825 */ /* 0x000fcc00078e0220 */
[----:B------:R-:W4:Y:S01]  /*45f0*/  LDG.E.64 R42, desc[UR14][R42.64] ;  /* 0x0000000e2a2a7981 */ /* 0x000f22000c1e1b00 */
[----:B------:R-:W-:-:S08]  /*4600*/  DMUL R10, R60, R10 ;  /* 0x0000000a3c0a7228 */ /* 0x000fd00000000000 */
[----:B------:R-:W-:Y:S02]  /*4610*/  DFMA R10, R12, R62, R10 ;  /* 0x0000003e0c0a722b */ /* 0x000fe4000000000a */
[C---:B------:R-:W-:Y:S01]  /*4620*/  DMUL R62, R34.reuse, R38 ;  /* 0x00000026223e7228 */ /* 0x040fe20000000000 */
[C---:B------:R-:W-:Y:S02]  /*4630*/  IADD3 R57, PT, PT, R21.reuse, R58, RZ ;  /* 0x0000003a15397210 */ /* 0x040fe40007ffe0ff */
[----:B------:R-:W4:Y:S03]  /*4640*/  LDG.E R58, desc[UR14][R28.64+0x220] ;  /* 0x0002200e1c3a7981 */ /* 0x000f26000c1e1900 */
[----:B------:R-:W-:Y:S02]  /*4650*/  DMUL R38, R34, R10 ;  /* 0x0000000a22267228 */ /* 0x000fe40000000000 */
[----:B------:R-:W-:Y:S01]  /*4660*/  DFMA R10, R16, R54, R62 ;  /* 0x00000036100a722b */ /* 0x000fe2000000003e */
[----:B---3--:R-:W-:Y:S01]  /*4670*/  IADD3 R55, PT, PT, R21, R56, RZ ;  /* 0x0000003815377210 */ /* 0x008fe20007ffe0ff */
[----:B------:R-:W-:-:S04]  /*4680*/  IMAD.WIDE R56, R57, 0x8, R32 ;  /* 0x0000000839387825 */ /* 0x000fc800078e0220 */
[----:B------:R-:W-:Y:S01]  /*4690*/  DFMA R18, R16, R18, R38 ;  /* 0x000000121012722b */ /* 0x000fe20000000026 */
[----:B------:R-:W-:Y:S01]  /*46a0*/  IMAD.WIDE R54, R55, 0x8, R32 ;  /* 0x0000000837367825 */ /* 0x000fe200078e0220 */
[----:B-----5:R-:W-:Y:S01]  /*46b0*/  DMUL R38, R46, R40 ;  /* 0x000000282e267228 */ /* 0x020fe20000000000 */
[----:B------:R-:W3:Y:S01]  /*46c0*/  LDG.E.64 R56, desc[UR14][R56.64] ;  /* 0x0000000e38387981 */ /* 0x000ee2000c1e1b00 */
[C---:B------:R-:W-:Y:S01]  /*46d0*/  IADD3 R41, PT, PT, R21.reuse, R8, RZ ;  /* 0x0000000815297210 */ /* 0x040fe20007ffe0ff */
[----:B------:R-:W-:Y:S02]  /*46e0*/  IMAD.IADD R63, R21, 0x1, R20 ;  /* 0x00000001153f7824 */ /* 0x000fe400078e0214 */
[----:B------:R-:W5:Y:S02]  /*46f0*/  LDG.E.64 R54, desc[UR14][R54.64] ;  /* 0x0000000e36367981 */ /* 0x000f64000c1e1b00 */
[--C-:B------:R-:W-:Y:S01]  /*4700*/  IMAD.WIDE R62, R63, 0x8, R32.reuse ;  /* 0x000000083f3e7825 */ /* 0x100fe200078e0220 */
[----:B------:R-:W-:Y:S01]  /*4710*/  DFMA R38, R52, R50, R38 ;  /* 0x000000323426722b */ /* 0x000fe20000000026 */
[----:B------:R-:W5:Y:S02]  /*4720*/  LDG.E R20, desc[UR14][R28.64+0x224] ;  /* 0x0002240e1c147981 */ /* 0x000f64000c1e1900 */
[----:B------:R-:W-:-:S02]  /*4730*/  IMAD.WIDE R40, R41, 0x8, R32 ;  /* 0x0000000829287825 */ /* 0x000fc400078e0220 */
[----:B------:R-:W5:Y:S04]  /*4740*/  LDG.E.64 R50, desc[UR14][R62.64] ;  /* 0x0000000e3e327981 */ /* 0x000f68000c1e1b00 */
[----:B------:R-:W5:Y:S04]  /*4750*/  LDG.E.64 R40, desc[UR14][R40.64] ;  /* 0x0000000e28287981 */ /* 0x000f68000c1e1b00 */
[----:B------:R-:W5:Y:S04]  /*4760*/  LDG.E R8, desc[UR14][R28.64+0x22c] ;  /* 0x00022c0e1c087981 */ /* 0x000f68000c1e1900 */
[----:B------:R-:W5:Y:S01]  /*4770*/  LDG.E R62, desc[UR14][R28.64+0x230] ;  /* 0x0002300e1c3e7981 */ /* 0x000f62000c1e1900 */
[----:B--2---:R-:W-:-:S08]  /*4780*/  DMUL R2, R46, R2 ;  /* 0x000000022e027228 */ /* 0x004fd00000000000 */
[----:B----4-:R-:W-:Y:S02]  /*4790*/  DFMA R42, R52, R42, R2 ;  /* 0x0000002a342a722b */ /* 0x010fe40000000002 */
[----:B------:R-:W2:Y:S01]  /*47a0*/  LDG.E R2, desc[UR14][R28.64+0x228] ;  /* 0x0002280e1c027981 */ /* 0x000ea2000c1e1900 */
[----:B------:R-:W-:-:S03]  /*47b0*/  IADD3 R3, PT, PT, R21, R58, RZ ;  /* 0x0000003a15037210 */ /* 0x000fc60007ffe0ff */
[----:B------:R-:W4:Y:S01]  /*47c0*/  LDG.E R58, desc[UR14][R28.64+0x238] ;  /* 0x0002380e1c3a7981 */ /* 0x000f22000c1e1900 */
[C---:B---3--:R-:W-:Y:S02]  /*47d0*/  DMUL R56, R46.reuse, R56 ;  /* 0x000000382e387228 */ /* 0x048fe40000000000 */
[----:B-----5:R-:W-:-:S06]  /*47e0*/  DMUL R54, R46, R54 ;  /* 0x000000362e367228 */ /* 0x020fcc0000000000 */
[C---:B------:R-:W-:Y:S02]  /*47f0*/  DFMA R50, R52.reuse, R50, R56 ;  /* 0x000000323432722b */ /* 0x040fe40000000038 */
[----:B------:R-:W3:Y:S01]  /*4800*/  LDG.E R56, desc[UR14][R28.64+0x23c] ;  /* 0x00023c0e1c387981 */ /* 0x000ee2000c1e1900 */
[----:B------:R-:W-:Y:S02]  /*4810*/  DFMA R54, R52, R40, R54 ;  /* 0x000000283436722b */ /* 0x000fe40000000036 */
[----:B------:R-:W-:Y:S01]  /*4820*/  DADD R40, -R44, 1 ;  /* 0x3ff000002c287429 */ /* 0x000fe20000000100 */
[----:B------:R-:W-:Y:S02]  /*4830*/  IADD3 R45, PT, PT, R21, R20, RZ ;  /* 0x00000014152d7210 */ /* 0x000fe40007ffe0ff */
[----:B------:R-:W-:Y:S01]  /*4840*/  DMUL R50, R48, R50 ;  /* 0x0000003230327228 */ /* 0x000fe20000000000 */
[----:B------:R-:W5:Y:S02]  /*4850*/  LDG.E R20, desc[UR14][R28.64+0x234] ;  /* 0x0002340e1c147981 */ /* 0x000f64000c1e1900 */
[----:B------:R-:W-:-:S05]  /*4860*/  IMAD.WIDE R44, R45, 0x8, R32 ;  /* 0x000000082d2c7825 */ /* 0x000fca00078e0220 */
[----:B------:R-:W-:Y:S01]  /*4870*/  DFMA R54, R40, R54, R50 ;  /* 0x000000362836722b */ /* 0x000fe20000000032 */
[----:B------:R-:W4:Y:S01]  /*4880*/  LDG.E.64 R44, desc[UR14][R44.64] ;  /* 0x0000000e2c2c7981 */ /* 0x000f22000c1e1b00 */
[----:B------:R-:W-:Y:S01]  /*4890*/  IMAD.WIDE R50, R3, 0x8, R32 ;  /* 0x0000000803327825 */ /* 0x000fe200078e0220 */
[----:B------:R-:W-:-:S05]  /*48a0*/  IADD3 R65, PT, PT, R21, R8, RZ ;  /* 0x0000000815417210 */ /* 0x000fca0007ffe0ff */
[----:B------:R-:W4:Y:S01]  /*48b0*/  LDG.E.64 R50, desc[UR14][R50.64] ;  /* 0x0000000e32327981 */ /* 0x000f22000c1e1b00 */
[----:B------:R-:W-:Y:S01]  /*48c0*/  IMAD.WIDE R64, R65, 0x8, R32 ;  /* 0x0000000841407825 */ /* 0x000fe200078e0220 */
[----:B--2---:R-:W-:-:S04]  /*48d0*/  IADD3 R9, PT, PT, R21, R2, RZ ;  /* 0x0000000215097210 */ /* 0x004fc80007ffe0ff */
[----:B------:R-:W2:Y:S01]  /*48e0*/  LDG.E.64 R2, desc[UR14][R64.64] ;  /* 0x0000000e40027981 */ /* 0x000ea2000c1e1b00 */
[----:B------:R-:W-:-:S06]  /*48f0*/  IMAD.WIDE R8, R9, 0x8, R32 ;  /* 0x0000000809087825 */ /* 0x000fcc00078e0220 */
[----:B------:R-:W2:Y:S01]  /*4900*/  LDG.E.64 R8, desc[UR14][R8.64] ;  /* 0x0000000e08087981 */ /* 0x000ea2000c1e1b00 */
[----:B------:R-:W-:Y:S02]  /*4910*/  DMUL R42, R48, R42 ;  /* 0x0000002a302a7228 */ /* 0x000fe40000000000 */
[----:B------:R-:W-:-:S06]  /*4920*/  DMUL R18, R14, R18 ;  /* 0x000000120e127228 */ /* 0x000fcc0000000000 */
[----:B------:R-:W-:Y:S02]  /*4930*/  DFMA R42, R40, R38, R42 ;  /* 0x00000026282a722b */ /* 0x000fe4000000002a */
[C---:B------:R-:W-:Y:S02]  /*4940*/  DADD R38, -R14.reuse, 1 ;  /* 0x3ff000000e267429 */ /* 0x040fe40000000100 */
[----:B------:R-:W-:Y:S02]  /*4950*/  DMUL R30, R14, R30 ;  /* 0x0000001e0e1e7228 */ /* 0x000fe40000000000 */
[----:B------:R-:W-:-:S04]  /*4960*/  DMUL R54, R36, R54 ;  /* 0x0000003624367228 */ /* 0x000fc80000000000 */
[C---:B------:R-:W-:Y:S02]  /*4970*/  DFMA R18, R38.reuse, R10, R18 ;  /* 0x0000000a2612722b */ /* 0x040fe40000000012 */
[----:B------:R-:W-:Y:S02]  /*4980*/  DFMA R22, R38, R22, R30 ;  /* 0x000000162616722b */ /* 0x000fe4000000001e */
[----:B------:R-:W-:Y:S01]  /*4990*/  DFMA R30, R24, R42, R54 ;  /* 0x0000002a181e722b */ /* 0x000fe20000000036 */
[C---:B---3--:R-:W-:Y:S01]  /*49a0*/  IMAD.IADD R11, R21.reuse, 0x1, R56 ;  /* 0x00000001150b7824 */ /* 0x048fe200078e0238 */
[----:B-----5:R-:W-:-:S03]  /*49b0*/  IADD3 R43, PT, PT, R21, R20, RZ ;  /* 0x00000014152b7210 */ /* 0x020fc60007ffe0ff */
[----:B------:R-:W-:Y:S01]  /*49c0*/  IMAD.WIDE R10, R11, 0x8, R32 ;  /* 0x000000080b0a7825 */ /* 0x000fe200078e0220 */
[----:B----4-:R-:W-:-:S05]  /*49d0*/  DMUL R44, R46, R44 ;  /* 0x0000002c2e2c7228 */ /* 0x010fca0000000000 */
[----:B------:R-:W3:Y:S01]  /*49e0*/  LDG.E.64 R10, desc[UR14][R10.64] ;  /* 0x0000000e0a0a7981 */ /* 0x000ee2000c1e1b00 */
[----:B------:R-:W-:Y:S01]  /*49f0*/  IMAD.WIDE R42, R43, 0x8, R32 ;  /* 0x000000082b2a7825 */ /* 0x000fe200078e0220 */
[----:B------:R-:W-:Y:S02]  /*4a00*/  IADD3 R55, PT, PT, R21, R62, RZ ;  /* 0x0000003e15377210 */ /* 0x000fe40007ffe0ff */
[----:B------:R-:W4:Y:S01]  /*4a10*/  LDG.E R20, desc[UR14][R28.64+0x244] ;  /* 0x0002440e1c147981 */ /* 0x000f22000c1e1900 */
[----:B------:R-:W-:-:S03]  /*4a20*/  DFMA R50, R52, R50, R44 ;  /* 0x000000323432722b */ /* 0x000fc6000000002c */
[----:B------:R-:W5:Y:S01]  /*4a30*/  LDG.E.64 R42, desc[UR14][R42.64] ;  /* 0x0000000e2a2a7981 */ /* 0x000f62000c1e1b00 */
[----:B------:R-:W-:-:S03]  /*4a40*/  IADD3 R45, PT, PT, R21, R58, RZ ;  /* 0x0000003a152d7210 */ /* 0x000fc60007ffe0ff */
[----:B------:R-:W5:Y:S02]  /*4a50*/  LDG.E R56, desc[UR14][R28.64+0x240] ;  /* 0x0002400e1c387981 */ /* 0x000f64000c1e1900 */
[----:B------:R-:W-:-:S04]  /*4a60*/  IMAD.WIDE R44, R45, 0x8, R32 ;  /* 0x000000082d2c7825 */ /* 0x000fc800078e0220 */
[----:B------:R-:W-:Y:S02]  /*4a70*/  IMAD.WIDE R54, R55, 0x8, R32 ;  /* 0x0000000837367825 */ /* 0x000fe400078e0220 */
[----:B------:R-:W5:Y:S04]  /*4a80*/  LDG.E.64 R44, desc[UR14][R44.64] ;  /* 0x0000000e2c2c7981 */ /* 0x000f68000c1e1b00 */
[----:B------:R-:W5:Y:S01]  /*4a90*/  LDG.E.64 R54, desc[UR14][R54.64] ;  /* 0x0000000e36367981 */ /* 0x000f62000c1e1b00 */
[----:B--2---:R-:W-:-:S08]  /*4aa0*/  DMUL R2, R46, R2 ;  /* 0x000000022e027228 */ /* 0x004fd00000000000 */
[----:B------:R-:W-:Y:S01]  /*4ab0*/  DFMA R58, R52, R8, R2 ;  /* 0x00000008343a722b */ /* 0x000fe20000000002 */
[----:B------:R-:W2:Y:S04]  /*4ac0*/  LDG.E R8, desc[UR14][R28.64+0x24c] ;  /* 0x00024c0e1c087981 */ /* 0x000ea8000c1e1900 */
[----:B------:R-:W2:Y:S03]  /*4ad0*/  LDG.E R2, desc[UR14][R28.64+0x248] ;  /* 0x0002480e1c027981 */ /* 0x000ea6000c1e1900 */
[----:B------:R-:W-:-:S08]  /*4ae0*/  DMUL R58, R48, R58 ;  /* 0x0000003a303a7228 */ /* 0x000fd00000000000 */
[----:B------:R-:W-:Y:S02]  /*4af0*/  DFMA R58, R40, R50, R58 ;  /* 0x00000032283a722b */ /* 0x000fe4000000003a */
[C---:B---3--:R-:W-:Y:S01]  /*4b00*/  DMUL R10, R46.reuse, R10 ;  /* 0x0000000a2e0a7228 */ /* 0x048fe20000000000 */
[----:B----4-:R-:W-:Y:S02]  /*4b10*/  IADD3 R63, PT, PT, R21, R20, RZ ;  /* 0x00000014153f7210 */ /* 0x010fe40007ffe0ff */
[----:B------:R-:W3:Y:S01]  /*4b20*/  LDG.E R20, desc[UR14][R28.64+0x25c] ;  /* 0x00025c0e1c147981 */ /* 0x000ee2000c1e1900 */
[----:B-----5:R-:W-:Y:S02]  /*4b30*/  DMUL R42, R46, R42 ;  /* 0x0000002a2e2a7228 */ /* 0x020fe40000000000 */
[----:B------:R-:W-:-:S04]  /*4b40*/  IMAD.WIDE R62, R63, 0x8, R32 ;  /* 0x000000083f3e7825 */ /* 0x000fc800078e0220 */
[----:B------:R-:W-:Y:S02]  /*4b50*/  IMAD.IADD R51, R21, 0x1, R56 ;  /* 0x0000000115337824 */ /* 0x000fe400078e0238 */
[----:B------:R-:W4:Y:S01]  /*4b60*/  LDG.E R56, desc[UR14][R28.64+0x254] ;  /* 0x0002540e1c387981 */ /* 0x000f22000c1e1900 */
[C---:B------:R-:W-:Y:S01]  /*4b70*/  DFMA R10, R52.reuse, R44, R10 ;  /* 0x0000002c340a722b */ /* 0x040fe2000000000a */
[----:B------:R-:W-:Y:S01]  /*4b80*/  IMAD.WIDE R50, R51, 0x8, R32 ;  /* 0x0000000833327825 */ /* 0x000fe200078e0220 */
[----:B------:R-:W-:Y:S01]  /*4b90*/  DFMA R54, R52, R54, R42 ;  /* 0x000000363436722b */ /* 0x000fe2000000002a */
[----:B------:R-:W5:Y:S05]  /*4ba0*/  LDG.E.64 R42, desc[UR14][R62.64] ;  /* 0x0000000e3e2a7981 */ /* 0x000f6a000c1e1b00 */
[----:B------:R-:W-:Y:S01]  /*4bb0*/  DMUL R10, R48, R10 ;  /* 0x0000000a300a7228 */ /* 0x000fe20000000000 */
[----:B------:R-:W4:Y:S07]  /*4bc0*/  LDG.E.64 R50, desc[UR14][R50.64] ;  /* 0x0000000e32327981 */ /* 0x000f2e000c1e1b00 */
[----:B------:R-:W-:-:S02]  /*4bd0*/  DFMA R54, R40, R54, R10 ;  /* 0x000000362836722b */ /* 0x000fc4000000000a */
[----:B------:R-:W4:Y:S01]  /*4be0*/  LDG.E R10, desc[UR14][R28.64+0x250] ;  /* 0x0002500e1c0a7981 */ /* 0x000f22000c1e1900 */
[----:B--2---:R-:W-:-:S05]  /*4bf0*/  IADD3 R45, PT, PT, R21, R8, RZ ;  /* 0x00000008152d7210 */ /* 0x004fca0007ffe0ff */
[--C-:B------:R-:W-:Y:S01]  /*4c00*/  IMAD.WIDE R44, R45, 0x8, R32.reuse ;  /* 0x000000082d2c7825 */ /* 0x100fe200078e0220 */
[----:B------:R-:W-:Y:S02]  /*4c10*/  IADD3 R9, PT, PT, R21, R2, RZ ;  /* 0x0000000215097210 */ /* 0x000fe40007ffe0ff */
[----:B------:R-:W2:Y:S04]  /*4c20*/  LDG.E R2, desc[UR14][R28.64+0x258] ;  /* 0x0002580e1c027981 */ /* 0x000ea8000c1e1900 */
[----:B------:R-:W2:Y:S01]  /*4c30*/  LDG.E.64 R44, desc[UR14][R44.64] ;  /* 0x0000000e2c2c7981 */ /* 0x000ea2000c1e1b00 */
[----:B------:R-:W-:-:S06]  /*4c40*/  IMAD.WIDE R8, R9, 0x8, R32 ;  /* 0x0000000809087825 */ /* 0x000fcc00078e0220 */
[----:B------:R-:W2:Y:S01]  /*4c50*/  LDG.E.64 R8, desc[UR14][R8.64] ;  /* 0x0000000e08087981 */ /* 0x000ea2000c1e1b00 */
[----:B------:R-:W0:Y:S01]  /*4c60*/  F2I.F64.FLOOR R3, R4 ;  /* 0x0000000400037311 */ /* 0x000e220000305100 */
[----:B------:R-:W-:-:S08]  /*4c70*/  DMUL R54, R36, R54 ;  /* 0x0000003624367228 */ /* 0x000fd00000000000 */
[----:B------:R-:W-:Y:S01]  /*4c80*/  DFMA R54, R24, R58, R54 ;  /* 0x0000003a1836722b */ /* 0x000fe20000000036 */
[----:B0-----:R-:W-:-:S07]  /*4c90*/  VIMNMX R3, PT, PT, R3, UR6, PT ;  /* 0x0000000603037c48 */ /* 0x001fce000bfe0100 */
[----:B------:R-:W-:Y:S01]  /*4ca0*/  DMUL R54, R60, R54 ;  /* 0x000000363c367228 */ /* 0x000fe20000000000 */
[----:B------:R-:W0:Y:S01]  /*4cb0*/  I2F.F64 R58, R3 ;  /* 0x00000003003a7312 */ /* 0x000e220000201c00 */
[C---:B---3--:R-:W-:Y:S01]  /*4cc0*/  IMAD.IADD R11, R21.reuse, 0x1, R20 ;  /* 0x00000001150b7824 */ /* 0x048fe200078e0214 */
[----:B-----5:R-:W-:Y:S01]  /*4cd0*/  DMUL R42, R46, R42 ;  /* 0x0000002a2e2a7228 */ /* 0x020fe20000000000 */
[----:B------:R-:W3:Y:S07]  /*4ce0*/  LDG.E R20, desc[UR14][R28.64+0x26c] ;  /* 0x00026c0e1c147981 */ /* 0x000eee000c1e1900 */
[----:B----4-:R-:W-:Y:S01]  /*4cf0*/  DFMA R42, R52, R50, R42 ;  /* 0x00000032342a722b */ /* 0x010fe2000000002a */
[----:B------:R-:W-:Y:S01]  /*4d00*/  IADD3 R51, PT, PT, R21, R10, RZ ;  /* 0x0000000a15337210 */ /* 0x000fe20007ffe0ff */
[----:B------:R-:W-:Y:S01]  /*4d10*/  IMAD.WIDE R10, R11, 0x8, R32 ;  /* 0x000000080b0a7825 */ /* 0x000fe200078e0220 */
[----:B------:R-:W-:-:S05]  /*4d20*/  DFMA R30, R12, R30, R54 ;  /* 0x0000001e0c1e722b */ /* 0x000fca0000000036 */
[----:B------:R-:W4:Y:S01]  /*4d30*/  LDG.E.64 R10, desc[UR14][R10.64] ;  /* 0x0000000e0a0a7981 */ /* 0x000f22000c1e1b00 */
[----:B------:R-:W-:Y:S01]  /*4d40*/  IADD3 R55, PT, PT, R21, R56, RZ ;  /* 0x0000003815377210 */ /* 0x000fe20007ffe0ff */
[----:B0-----:R-:W-:-:S04]  /*4d50*/  DADD R58, -R58, R4 ;  /* 0x000000003a3a7229 */ /* 0x001fc80000000104 */
[----:B------:R-:W-:-:S04]  /*4d60*/  IMAD.WIDE R54, R55, 0x8, R32 ;  /* 0x0000000837367825 */ /* 0x000fc800078e0220 */
[----:B------:R-:W-:Y:S02]  /*4d70*/  DMUL R18, R58, R18 ;  /* 0x000000123a127228 */ /* 0x000fe40000000000 */
[----:B------:R-:W5:Y:S01]  /*4d80*/  LDG.E.64 R54, desc[UR14][R54.64] ;  /* 0x0000000e36367981 */ /* 0x000f62000c1e1b00 */
[----:B------:R-:W-:-:S03]  /*4d90*/  IMAD.WIDE R50, R51, 0x8, R32 ;  /* 0x0000000833327825 */ /* 0x000fc600078e0220 */
[----:B------:R-:W5:Y:S04]  /*4da0*/  LDG.E R58, desc[UR14][R28.64+0x268] ;  /* 0x0002680e1c3a7981 */ /* 0x000f68000c1e1900 */
[----:B------:R-:W5:Y:S01]  /*4db0*/  LDG.E.64 R50, desc[UR14][R50.64] ;  /* 0x0000000e32327981 */ /* 0x000f62000c1e1b00 */
[----:B--2---:R-:W-:-:S03]  /*4dc0*/  IADD3 R63, PT, PT, R21, R2, RZ ;  /* 0x00000002153f7210 */ /* 0x004fc60007ffe0ff */
[----:B------:R-:W2:Y:S01]  /*4dd0*/  LDG.E R2, desc[UR14][R28.64+0x264] ;  /* 0x0002640e1c027981 */ /* 0x000ea2000c1e1900 */
[----:B------:R-:W-:Y:S01]  /*4de0*/  DMUL R44, R46, R44 ;  /* 0x0000002c2e2c7228 */ /* 0x000fe20000000000 */
[----:B------:R-:W-:-:S07]  /*4df0*/  IMAD.WIDE R62, R63, 0x8, R32 ;  /* 0x000000083f3e7825 */ /* 0x000fce00078e0220 */
[----:B------:R-:W-:Y:S02]  /*4e00*/  DFMA R56, R52, R8, R44 ;  /* 0x000000083438722b */ /* 0x000fe4000000002c */
[----:B------:R-:W2:Y:S04]  /*4e10*/  LDG.E.64 R44, desc[UR14][R62.64] ;  /* 0x0000000e3e2c7981 */ /* 0x000ea8000c1e1b00 */
[----:B------:R-:W2:Y:S02]  /*4e20*/  LDG.E R8, desc[UR14][R28.64+0x260] ;  /* 0x0002600e1c087981 */ /* 0x000ea4000c1e1900 */
[----:B------:R-:W-:Y:S02]  /*4e30*/  DMUL R56, R48, R56 ;  /* 0x0000003830387228 */ /* 0x000fe40000000000 */
[----:B------:R-:W2:Y:S06]  /*4e40*/  LDG.E R62, desc[UR14][R28.64+0x274] ;  /* 0x0002740e1c3e7981 */ /* 0x000eac000c1e1900 */
[----:B------:R-:W-:Y:S01]  /*4e50*/  DFMA R42, R40, R42, R56 ;  /* 0x0000002a282a722b */ /* 0x000fe20000000038 */
[----:B---3--:R-:W-:-:S02]  /*4e60*/  IADD3 R65, PT, PT, R21, R20, RZ ;  /* 0x0000001415417210 */ /* 0x008fc40007ffe0ff */
[----:B------:R-:W3:Y:S01]  /*4e70*/  LDG.E R20, desc[UR14][R28.64+0x27c] ;  /* 0x00027c0e1c147981 */ /* 0x000ee2000c1e1900 */
[C---:B----4-:R-:W-:Y:S02]  /*4e80*/  DMUL R10, R46.reuse, R10 ;  /* 0x0000000a2e0a7228 */ /* 0x050fe40000000000 */
[----:B------:R-:W-:Y:S01]  /*4e90*/  IMAD.WIDE R64, R65, 0x8, R32 ;  /* 0x0000000841407825 */ /* 0x000fe200078e0220 */
[----:B-----5:R-:W-:-:S03]  /*4ea0*/  DMUL R54, R46, R54 ;  /* 0x000000362e367228 */ /* 0x020fc60000000000 */
[----:B------:R-:W-:Y:S02]  /*4eb0*/  IMAD.IADD R69, R21, 0x1, R58 ;  /* 0x0000000115457824 */ /* 0x000fe400078e023a */
[----:B------:R-:W4:Y:S02]  /*4ec0*/  LDG.E R58, desc[UR14][R28.64+0x278] ;  /* 0x0002780e1c3a7981 */ /* 0x000f24000c1e1900 */
[----:B------:R-:W-:Y:S01]  /*4ed0*/  IMAD.WIDE R68, R69, 0x8, R32 ;  /* 0x0000000845447825 */ /* 0x000fe200078e0220 */
[----:B------:R-:W-:-:S04]  /*4ee0*/  DFMA R50, R52, R50, R54 ;  /* 0x000000323432722b */ /* 0x000fc80000000036 */
[----:B------:R-:W5:Y:S01]  /*4ef0*/  LDG.E.64 R54, desc[UR14][R68.64] ;  /* 0x0000000e44367981 */ /* 0x000f62000c1e1b00 */
[----:B--2---:R-:W-:-:S05]  /*4f00*/  IADD3 R3, PT, PT, R21, R2, RZ ;  /* 0x0000000215037210 */ /* 0x004fca0007ffe0ff */
[----:B------:R-:W-:Y:S01]  /*4f10*/  IMAD.WIDE R2, R3, 0x8, R32 ;  /* 0x0000000803027825 */ /* 0x000fe200078e0220 */
[----:B------:R-:W-:Y:S01]  /*4f20*/  DFMA R44, R52, R44, R10 ;  /* 0x0000002c342c722b */ /* 0x000fe2000000000a */
[----:B------:R4:W2:Y:S01]  /*4f30*/  LDG.E.64 R10, desc[UR14][R64.64] ;  /* 0x0000000e400a7981 */ /* 0x0008a2000c1e1b00 */
[----:B------:R-:W-:-:S03]  /*4f40*/  IADD3 R67, PT, PT, R21, R8, RZ ;  /* 0x0000000815437210 */ /* 0x000fc60007ffe0ff */
[----:B------:R-:W3:Y:S02]  /*4f50*/  LDG.E.64 R8, desc[UR14][R2.64] ;  /* 0x0000000e02087981 */ /* 0x000ee4000c1e1b00 */
[----:B------:R-:W-:Y:S01]  /*4f60*/  IMAD.WIDE R66, R67, 0x8, R32 ;  /* 0x0000000843427825 */ /* 0x000fe200078e0220 */
[----:B------:R-:W-:-:S04]  /*4f70*/  DMUL R56, R48, R44 ;  /* 0x0000002c30387228 */ /* 0x000fc80000000000 */
[----:B------:R-:W5:Y:S04]  /*4f80*/  LDG.E.64 R44, desc[UR14][R66.64] ;  /* 0x0000000e422c7981 */ /* 0x000f68000c1e1b00 */
[----:B------:R-:W2:Y:S01]  /*4f90*/  LDG.E R2, desc[UR14][R28.64+0x270] ;  /* 0x0002700e1c027981 */ /* 0x000ea2000c1e1900 */
[----:B------:R-:W-:Y:S01]  /*4fa0*/  DFMA R56, R40, R50, R56 ;  /* 0x000000322838722b */ /* 0x000fe20000000038 */
[----:B------:R-:W-:-:S05]  /*4fb0*/  IADD3 R63, PT, PT, R21, R62, RZ ;  /* 0x0000003e153f7210 */ /* 0x000fca0007ffe0ff */
[----:B------:R-:W-:Y:S01]  /*4fc0*/  IMAD.WIDE R62, R63, 0x8, R32 ;  /* 0x000000083f3e7825 */ /* 0x000fe200078e0220 */
[----:B----4-:R-:W-:-:S05]  /*4fd0*/  IADD3 R65, PT, PT, R21, R58, RZ ;  /* 0x0000003a15417210 */ /* 0x010fca0007ffe0ff */
[----:B------:R-:W-:Y:S01]  /*4fe0*/  IMAD.WIDE R64, R65, 0x8, R32 ;  /* 0x0000000841407825 */ /* 0x000fe200078e0220 */
[----:B---3--:R-:W-:-:S08]  /*4ff0*/  DMUL R8, R46, R8 ;  /* 0x000000082e087228 */ /* 0x008fd00000000000 */
[----:B-----5:R-:W-:Y:S01]  /*5000*/  DFMA R50, R52, R44, R8 ;  /* 0x0000002c3432722b */ /* 0x020fe20000000008 */
[----:B------:R-:W-:Y:S01]  /*5010*/  IADD3 R9, PT, PT, R21, R20, RZ ;  /* 0x0000001415097210 */ /* 0x000fe20007ffe0ff */
[----:B--2---:R-:W-:Y:S01]  /*5020*/  DMUL R10, R46, R10 ;  /* 0x0000000a2e0a7228 */ /* 0x004fe20000000000 */
[----:B------:R-:W2:Y:S03]  /*5030*/  LDG.E.64 R44, desc[UR14][R64.64] ;  /* 0x0000000e402c7981 */ /* 0x000ea6000c1e1b00 */
[----:B------:R-:W-:Y:S01]  /*5040*/  IMAD.WIDE R8, R9, 0x8, R32 ;  /* 0x0000000809087825 */ /* 0x000fe200078e0220 */
[----:B------:R-:W3:Y:S05]  /*5050*/  LDG.E R20, desc[UR14][R28.64+0x284] ;  /* 0x0002840e1c147981 */ /* 0x000eea000c1e1900 */
[----:B------:R-:W4:Y:S01]  /*5060*/  LDG.E.64 R8, desc[UR14][R8.64] ;  /* 0x0000000e08087981 */ /* 0x000f22000c1e1b00 */
[----:B------:R-:W-:Y:S01]  /*5070*/  DFMA R54, R52, R54, R10 ;  /* 0x000000363436722b */ /* 0x000fe2000000000a */
[----:B------:R-:W-:-:S02]  /*5080*/  IADD3 R11, PT, PT, R21, R2, RZ ;  /* 0x00000002150b7210 */ /* 0x000fc40007ffe0ff */
[----:B------:R-:W5:Y:S03]  /*5090*/  LDG.E.64 R2, desc[UR14][R62.64] ;  /* 0x0000000e3e027981 */ /* 0x000f66000c1e1b00 */
[----:B------:R-:W-:-:S06]  /*50a0*/  IMAD.WIDE R10, R11, 0x8, R32 ;  /* 0x000000080b0a7825 */ /* 0x000fcc00078e0220 */
[----:B------:R-:W3:Y:S04]  /*50b0*/  LDG.E.64 R10, desc[UR14][R10.64] ;  /* 0x0000000e0a0a7981 */ /* 0x000ee8000c1e1b00 */
[----:B------:R-:W3:Y:S01]  /*50c0*/  LDG.E R62, desc[UR14][R28.64+0x28c] ;  /* 0x00028c0e1c3e7981 */ /* 0x000ee2000c1e1900 */
[----:B----4-:R-:W-:-:S03]  /*50d0*/  DMUL R58, R46, R8 ;  /* 0x000000082e3a7228 */ /* 0x010fc60000000000 */
[----:B------:R-:W4:Y:S01]  /*50e0*/  LDG.E R8, desc[UR14][R28.64+0x298] ;  /* 0x0002980e1c087981 */ /* 0x000f22000c1e1900 */
[----:B-----5:R-:W-:-:S04]  /*50f0*/  DMUL R2, R46, R2 ;  /* 0x000000022e027228 */ /* 0x020fc80000000000 */
[C---:B--2---:R-:W-:Y:S02]  /*5100*/  DFMA R44, R52.reuse, R44, R58 ;  /* 0x0000002c342c722b */ /* 0x044fe4000000003a */
[----:B------:R-:W2:Y:S02]  /*5110*/  LDG.E R58, desc[UR14][R28.64+0x280] ;  /* 0x0002800e1c3a7981 */ /* 0x000ea4000c1e1900 */
[----:B---3--:R-:W-:-:S04]  /*5120*/  DFMA R2, R52, R10, R2 ;  /* 0x0000000a3402722b */ /* 0x008fc80000000002 */
[----:B------:R-:W-:Y:S01]  /*5130*/  DMUL R44, R48, R44 ;  /* 0x0000002c302c7228 */ /* 0x000fe20000000000 */
[----:B------:R-:W3:Y:S07]  /*5140*/  LDG.E R10, desc[UR14][R28.64+0x288] ;  /* 0x0002880e1c0a7981 */ /* 0x000eee000c1e1900 */
[----:B------:R-:W-:Y:S01]  /*5150*/  DFMA R44, R40, R2, R44 ;  /* 0x00000002282c722b */ /* 0x000fe2000000002c */
[----:B------:R-:W5:Y:S01]  /*5160*/  LDG.E R2, desc[UR14][R28.64+0x29c] ;  /* 0x00029c0e1c027981 */ /* 0x000f62000c1e1900 */
[----:B------:R-:W-:-:S02]  /*5170*/  DMUL R54, R48, R54 ;  /* 0x0000003630367228 */ /* 0x000fc40000000000 */
[----:B------:R-:W-:-:S04]  /*5180*/  DMUL R56, R36, R56 ;  /* 0x0000003824387228 */ /* 0x000fc80000000000 */
[----:B------:R-:W-:Y:S02]  /*5190*/  DMUL R44, R36, R44 ;  /* 0x0000002c242c7228 */ /* 0x000fe40000000000 */
[----:B------:R-:W-:Y:S01]  /*51a0*/  DFMA R50, R40, R50, R54 ;  /* 0x000000322832722b */ /* 0x000fe20000000036 */
[----:B------:R-:W-:Y:S01]  /*51b0*/  IMAD.IADD R3, R21, 0x1, R20 ;  /* 0x0000000115037824 */ /* 0x000fe200078e0214 */
[C---:B------:R-:W-:Y:S01]  /*51c0*/  DFMA R42, R24.reuse, R42, R56 ;  /* 0x0000002a182a722b */ /* 0x040fe20000000038 */
[----:B------:R-:W5:Y:S05]  /*51d0*/  LDG.E R20, desc[UR14][R28.64+0x294] ;  /* 0x0002940e1c147981 */ /* 0x000f6a000c1e1900 */
[----:B------:R-:W-:Y:S01]  /*51e0*/  DFMA R56, R24, R50, R44 ;  /* 0x000000321838722b */ /* 0x000fe2000000002c */
[----:B------:R-:W-:Y:S01]  /*51f0*/  IMAD.WIDE R44, R3, 0x8, R32 ;  /* 0x00000008032c7825 */ /* 0x000fe200078e0220 */
[----:B------:R-:W-:-:S05]  /*5200*/  IADD3 R51, PT, PT, R21, R62, RZ ;  /* 0x0000003e15337210 */ /* 0x000fca0007ffe0ff */
[----:B------:R-:W5:Y:S01]  /*5210*/  LDG.E.64 R44, desc[UR14][R44.64] ;  /* 0x0000000e2c2c7981 */ /* 0x000f62000c1e1b00 */
[----:B------:R-:W-:Y:S01]  /*5220*/  DMUL R56, R60, R56 ;  /* 0x000000383c387228 */ /* 0x000fe20000000000 */
[----:B------:R-:W-:-:S06]  /*5230*/  IMAD.WIDE R50, R51, 0x8, R32 ;  /* 0x0000000833327825 */ /* 0x000fcc00078e0220 */
[----:B------:R-:W5:Y:S01]  /*5240*/  LDG.E.64 R50, desc[UR14][R50.64] ;  /* 0x0000000e32327981 */ /* 0x000f62000c1e1b00 */
[----:B------:R-:W-:Y:S01]  /*5250*/  DFMA R42, R12, R42, R56 ;  /* 0x0000002a0c2a722b */ /* 0x000fe20000000038 */
[----:B--2---:R-:W-:-:S05]  /*5260*/  IADD3 R55, PT, PT, R21, R58, RZ ;  /* 0x0000003a15377210 */ /* 0x004fca0007ffe0ff */
[----:B------:R-:W-:Y:S01]  /*5270*/  IMAD.WIDE R54, R55, 0x8, R32 ;  /* 0x0000000837367825 */ /* 0x000fe200078e0220 */
[----:B---3--:R-:W-:-:S03]  /*5280*/  IADD3 R3, PT, PT, R21, R10, RZ ;  /* 0x0000000a15037210 */ /* 0x008fc60007ffe0ff */
[C---:B----4-:R-:W-:Y:S02]  /*5290*/  IMAD.IADD R11, R21.reuse, 0x1, R8 ;  /* 0x00000001150b7824 */ /* 0x050fe400078e0208 */
[----:B------:R-:W2:Y:S01]  /*52a0*/  LDG.E.64 R54, desc[UR14][R54.64] ;  /* 0x0000000e36367981 */ /* 0x000ea2000c1e1b00 */
[----:B-----5:R-:W-:-:S03]  /*52b0*/  IADD3 R59, PT, PT, R21, R2, RZ ;  /* 0x00000002153b7210 */ /* 0x020fc60007ffe0ff */
[----:B------:R-:W3:Y:S02]  /*52c0*/  LDG.E R2, desc[UR14][R28.64+0x290] ;  /* 0x0002900e1c027981 */ /* 0x000ee4000c1e1900 */
[----:B------:R-:W-:-:S04]  /*52d0*/  IMAD.WIDE R58, R59, 0x8, R32 ;  /* 0x000000083b3a7825 */ /* 0x000fc800078e0220 */
[--C-:B------:R-:W-:Y:S01]  /*52e0*/  IMAD.WIDE R56, R3, 0x8, R32.reuse ;  /* 0x0000000803387825 */ /* 0x100fe200078e0220 */
[----:B------:R-:W4:Y:S05]  /*52f0*/  LDG.E.64 R8, desc[UR14][R58.64] ;  /* 0x0000000e3a087981 */ /* 0x000f2a000c1e1b00 */
[----:B------:R-:W5:Y:S01]  /*5300*/  LDG.E.64 R56, desc[UR14][R56.64] ;  /* 0x0000000e38387981 */ /* 0x000f62000c1e1b00 */
[--C-:B------:R-:W-:Y:S01]  /*5310*/  IMAD.WIDE R10, R11, 0x8, R32.reuse ;  /* 0x000000080b0a7825 */ /* 0x100fe200078e0220 */
[----:B------:R-:W-:Y:S02]  /*5320*/  IADD3 R65, PT, PT, R21, R20, RZ ;  /* 0x0000001415417210 */ /* 0x000fe40007ffe0ff */
[----:B------:R-:W5:Y:S04]  /*5330*/  LDG.E R20, desc[UR14][R28.64+0x2a0] ;  /* 0x0002a00e1c147981 */ /* 0x000f68000c1e1900 */
[----:B------:R-:W5:Y:S01]  /*5340*/  LDG.E.64 R10, desc[UR14][R10.64] ;  /* 0x0000000e0a0a7981 */ /* 0x000f62000c1e1b00 */
[----:B------:R-:W-:Y:S01]  /*5350*/  DMUL R44, R46, R44 ;  /* 0x0000002c2e2c7228 */ /* 0x000fe20000000000 */
[----:B------:R-:W-:-:S02]  /*5360*/  IMAD.WIDE R64, R65, 0x8, R32 ;  /* 0x0000000841407825 */ /* 0x000fc400078e0220 */
[----:B------:R-:W5:Y:S01]  /*5370*/  LDG.E R58, desc[UR14][R28.64+0x2ac] ;  /* 0x0002ac0e1c3a7981 */ /* 0x000f62000c1e1900 */
[----:B------:R-:W-:-:S04]  /*5380*/  DMUL R50, R46, R50 ;  /* 0x000000322e327228 */ /* 0x000fc80000000000 */
[----:B--2---:R-:W-:Y:S01]  /*5390*/  DFMA R44, R52, R54, R44 ;  /* 0x00000036342c722b */ /* 0x004fe2000000002c */
[----:B------:R-:W2:Y:S01]  /*53a0*/  LDG.E.64 R54, desc[UR14][R64.64] ;  /* 0x0000000e40367981 */ /* 0x000ea2000c1e1b00 */
[----:B---3--:R-:W-:-:S05]  /*53b0*/  IADD3 R63, PT, PT, R21, R2, RZ ;  /* 0x00000002153f7210 */ /* 0x008fca0007ffe0ff */
[----:B------:R-:W-:Y:S01]  /*53c0*/  IMAD.WIDE R62, R63, 0x8, R32 ;  /* 0x000000083f3e7825 */ /* 0x000fe200078e0220 */
[----:B----4-:R-:W-:Y:S01]  /*53d0*/  DMUL R2, R46, R8 ;  /* 0x000000082e027228 */ /* 0x010fe20000000000 */
[----:B------:R-:W3:Y:S01]  /*53e0*/  LDG.E R8, desc[UR14][R28.64+0x2a4] ;  /* 0x0002a40e1c087981 */ /* 0x000ee2000c1e1900 */
[----:B-----5:R-:W-:-:S03]  /*53f0*/  DFMA R56, R52, R56, R50 ;  /* 0x000000383438722b */ /* 0x020fc60000000032 */
[----:B------:R-:W4:Y:S03]  /*5400*/  LDG.E.64 R50, desc[UR14][R62.64] ;  /* 0x0000000e3e327981 */ /* 0x000f26000c1e1b00 */
[----:B------:R-:W-:Y:S02]  /*5410*/  DFMA R10, R52, R10, R2 ;  /* 0x0000000a340a722b */ /* 0x000fe40000000002 */
[----:B------:R-:W5:Y:S01]  /*5420*/  LDG.E R2, desc[UR14][R28.64+0x2a8] ;  /* 0x0002a80e1c027981 */ /* 0x000f62000c1e1900 */
[C---:B------:R-:W-:Y:S01]  /*5430*/  DMUL R56, R48.reuse, R56 ;  /* 0x0000003830387228 */ /* 0x040fe20000000000 */
[C---:B------:R-:W-:Y:S01]  /*5440*/  IADD3 R59, PT, PT, R21.reuse, R20, RZ ;  /* 0x00000014153b7210 */ /* 0x040fe20007ffe0ff */
[----:B------:R-:W-:Y:S01]  /*5450*/  IMAD.IADD R3, R21, 0x1, R58 ;  /* 0x0000000115037824 */ /* 0x000fe200078e023a */
[----:B------:R-:W5:Y:S02]  /*5460*/  LDG.E R20, desc[UR14][R28.64+0x2b4] ;  /* 0x0002b40e1c147981 */ /* 0x000f64000c1e1900 */
[----:B------:R-:W-:Y:S01]  /*5470*/  DMUL R10, R48, R10 ;  /* 0x0000000a300a7228 */ /* 0x000fe20000000000 */
[----:B------:R-:W-:-:S02]  /*5480*/  IMAD.WIDE R58, R59, 0x8, R32 ;  /* 0x000000083b3a7825 */ /* 0x000fc400078e0220 */
[----:B------:R-:W-:Y:S02]  /*5490*/  DFMA R44, R40, R44, R56 ;  /* 0x0000002c282c722b */ /* 0x000fe40000000038 */
[----:B--2---:R-:W-:Y:S01]  /*54a0*/  DMUL R54, R46, R54 ;  /* 0x000000362e367228 */ /* 0x004fe20000000000 */
[----:B---3--:R-:W-:-:S07]  /*54b0*/  IADD3 R9, PT, PT, R21, R8, RZ ;  /* 0x0000000815097210 */ /* 0x008fce0007ffe0ff */
[----:B----4-:R-:W-:Y:S01]  /*54c0*/  DFMA R50, R52, R50, R54 ;  /* 0x000000323432722b */ /* 0x010fe20000000036 */
[----:B------:R-:W-:-:S06]  /*54d0*/  IMAD.WIDE R8, R9, 0x8, R32 ;  /* 0x0000000809087825 */ /* 0x000fcc00078e0220 */
[----:B------:R-:W2:Y:S01]  /*54e0*/  LDG.E.64 R8, desc[UR14][R8.64] ;  /* 0x0000000e08087981 */ /* 0x000ea2000c1e1b00 */
[----:B------:R-:W-:Y:S01]  /*54f0*/  DFMA R56, R40, R50, R10 ;  /* 0x000000322838722b */ /* 0x000fe2000000000a */
[--C-:B------:R-:W-:Y:S01]  /*5500*/  IMAD.WIDE R10, R3, 0x8, R32.reuse ;  /* 0x00000008030a7825 */ /* 0x100fe200078e0220 */
[----:B-----5:R-:W-:Y:S01]  /*5510*/  IADD3 R63, PT, PT, R21, R2, RZ ;  /* 0x00000002153f7210 */ /* 0x020fe20007ffe0ff */
[----:B------:R-:W3:Y:S04]  /*5520*/  LDG.E.64 R50, desc[UR14][R58.64] ;  /* 0x0000000e3a327981 */ /* 0x000ee8000c1e1b00 */
[----:B------:R-:W4:Y:S04]  /*5530*/  LDG.E.64 R10, desc[UR14][R10.64] ;  /* 0x0000000e0a0a7981 */ /* 0x000f28000c1e1b00 */
[----:B------:R-:W5:Y:S01]  /*5540*/  LDG.E R2, desc[UR14][R28.64+0x2b0] ;  /* 0x0002b00e1c027981 */ /* 0x000f62000c1e1900 */
[----:B------:R-:W-:-:S05]  /*5550*/  IMAD.WIDE R62, R63, 0x8, R32 ;  /* 0x000000083f3e7825 */ /* 0x000fca00078e0220 */
[----:B------:R-:W5:Y:S01]  /*5560*/  LDG.E.64 R54, desc[UR14][R62.64] ;  /* 0x0000000e3e367981 */ /* 0x000f62000c1e1b00 */
[----:B------:R-:W-:-:S03]  /*5570*/  IADD3 R65, PT, PT, R21, R20, RZ ;  /* 0x0000001415417210 */ /* 0x000fc60007ffe0ff */
[----:B------:R-:W5:Y:S02]  /*5580*/  LDG.E R20, desc[UR14][R28.64+0x2b8] ;  /* 0x0002b80e1c147981 */ /* 0x000f64000c1e1900 */
[----:B------:R-:W-:Y:S01]  /*5590*/  IMAD.WIDE R64, R65, 0x8, R32 ;  /* 0x0000000841407825 */ /* 0x000fe200078e0220 */
[----:B--2---:R-:W-:-:S08]  /*55a0*/  DMUL R8, R46, R8 ;  /* 0x000000082e087228 */ /* 0x004fd00000000000 */
[----:B---3--:R-:W-:Y:S02]  /*55b0*/  DFMA R50, R52, R50, R8 ;  /* 0x000000323432722b */ /* 0x008fe40000000008 */
[----:B----4-:R-:W-:Y:S01]  /*55c0*/  DMUL R8, R46, R10 ;  /* 0x0000000a2e087228 */ /* 0x010fe20000000000 */
[----:B------:R-:W2:Y:S01]  /*55d0*/  LDG.E.64 R10, desc[UR14][R64.64] ;  /* 0x0000000e400a7981 */ /* 0x000ea2000c1e1b00 */
[----:B-----5:R-:W-:-:S03]  /*55e0*/  IADD3 R59, PT, PT, R21, R2, RZ ;  /* 0x00000002153b7210 */ /* 0x020fc60007ffe0ff */
[----:B------:R-:W3:Y:S02]  /*55f0*/  LDG.E R2, desc[UR14][R28.64+0x2bc] ;  /* 0x0002bc0e1c027981 */ /* 0x000ee4000c1e1900 */
[----:B------:R-:W-:Y:S01]  /*5600*/  IMAD.WIDE R58, R59, 0x8, R32 ;  /* 0x000000083b3a7825 */ /* 0x000fe200078e0220 */
[----:B------:R-:W-:-:S04]  /*5610*/  DFMA R54, R52, R54, R8 ;  /* 0x000000363436722b */ /* 0x000fc80000000008 */
[----:B------:R-:W4:Y:S04]  /*5620*/  LDG.E.64 R8, desc[UR14][R58.64] ;  /* 0x0000000e3a087981 */ /* 0x000f28000c1e1b00 */
[----:B------:R-:W5:Y:S01]  /*5630*/  LDG.E R58, desc[UR14][R28.64+0x2cc] ;  /* 0x0002cc0e1c3a7981 */ /* 0x000f62000c1e1900 */
[----:B--2---:R-:W-:Y:S01]  /*5640*/  DMUL R10, R46, R10 ;  /* 0x0000000a2e0a7228 */ /* 0x004fe20000000000 */
[----:B---3--:R-:W-:-:S05]  /*5650*/  IADD3 R63, PT, PT, R21, R2, RZ ;  /* 0x00000002153f7210 */ /* 0x008fca0007ffe0ff */
[----:B------:R-:W-:Y:S02]  /*5660*/  IMAD.WIDE R62, R63, 0x8, R32 ;  /* 0x000000083f3e7825 */ /* 0x000fe400078e0220 */
[----:B----4-:R-:W-:Y:S02]  /*5670*/  DFMA R10, R52, R8, R10 ;  /* 0x00000008340a722b */ /* 0x010fe4000000000a */
[----:B------:R-:W-:Y:S01]  /*5680*/  IMAD.IADD R9, R21, 0x1, R20 ;  /* 0x0000000115097824 */ /* 0x000fe200078e0214 */
[----:B------:R-:W2:Y:S03]  /*5690*/  LDG.E.64 R2, desc[UR14][R62.64] ;  /* 0x0000000e3e027981 */ /* 0x000ea6000c1e1b00 */
[----:B------:R-:W-:Y:S01]  /*56a0*/  IMAD.WIDE R64, R9, 0x8, R32 ;  /* 0x0000000809407825 */ /* 0x000fe200078e0220 */
[----:B------:R-:W3:Y:S04]  /*56b0*/  LDG.E R20, desc[UR14][R28.64+0x2c0] ;  /* 0x0002c00e1c147981 */ /* 0x000ee8000c1e1900 */
[----:B------:R-:W4:Y:S01]  /*56c0*/  LDG.E.64 R8, desc[UR14][R64.64] ;  /* 0x0000000e40087981 */ /* 0x000f22000c1e1b00 */
[----:B--2---:R-:W-:-:S08]  /*56d0*/  DMUL R2, R46, R2 ;  /* 0x000000022e027228 */ /* 0x004fd00000000000 */
[----:B----4-:R-:W-:Y:S01]  /*56e0*/  DFMA R2, R52, R8, R2 ;  /* 0x000000083402722b */ /* 0x010fe20000000002 */
[----:B------:R-:W2:Y:S07]  /*56f0*/  LDG.E R8, desc[UR14][R28.64+0x2c4] ;  /* 0x0002c40e1c087981 */ /* 0x000eae000c1e1900 */
[----:B------:R-:W-:-:S08]  /*5700*/  DMUL R2, R48, R2 ;  /* 0x0000000230027228 */ /* 0x000fd00000000000 */
[----:B------:R-:W-:Y:S02]  /*5710*/  DFMA R10, R40, R10, R2 ;  /* 0x0000000a280a722b */ /* 0x000fe40000000002 */
[----:B------:R-:W4:Y:S01]  /*5720*/  LDG.E R2, desc[UR14][R28.64+0x2c8] ;  /* 0x0002c80e1c027981 */ /* 0x000f22000c1e1900 */
[----:B------:R-:W-:Y:S01]  /*5730*/  DMUL R54, R48, R54 ;  /* 0x0000003630367228 */ /* 0x000fe20000000000 */
[C---:B---3--:R-:W-:Y:S02]  /*5740*/  IADD3 R59, PT, PT, R21.reuse, R20, RZ ;  /* 0x00000014153b7210 */ /* 0x048fe40007ffe0ff */
[----:B-----5:R-:W-:Y:S01]  /*5750*/  IADD3 R3, PT, PT, R21, R58, RZ ;  /* 0x0000003a15037210 */ /* 0x020fe20007ffe0ff */
[C---:B------:R-:W-:Y:S01]  /*5760*/  DMUL R56, R36.reuse, R56 ;  /* 0x0000003824387228 */ /* 0x040fe20000000000 */
[----:B------:R-:W3:Y:S01]  /*5770*/  LDG.E R20, desc[UR14][R28.64+0x2dc] ;  /* 0x0002dc0e1c147981 */ /* 0x000ee2000c1e1900 */
[----:B------:R-:W-:Y:S02]  /*5780*/  DMUL R10, R36, R10 ;  /* 0x0000000a240a7228 */ /* 0x000fe40000000000 */
[----:B------:R-:W-:Y:S01]  /*5790*/  DFMA R54, R40, R50, R54 ;  /* 0x000000322836722b */ /* 0x000fe20000000036 */
[----:B------:R-:W-:-:S05]  /*57a0*/  IMAD.WIDE R58, R59, 0x8, R32 ;  /* 0x000000083b3a7825 */ /* 0x000fca00078e0220 */
[----:B------:R0:W5:Y:S02]  /*57b0*/  LDG.E.64 R50, desc[UR14][R58.64] ;  /* 0x0000000e3a327981 */ /* 0x000164000c1e1b00 */
[----:B------:R-:W-:Y:S01]  /*57c0*/  DFMA R54, R24, R54, R10 ;  /* 0x000000361836722b */ /* 0x000fe2000000000a */
[----:B------:R-:W-:-:S06]  /*57d0*/  IMAD.WIDE R10, R3, 0x8, R32 ;  /* 0x00000008030a7825 */ /* 0x000fcc00078e0220 */
[----:B------:R-:W5:Y:S01]  /*57e0*/  LDG.E.64 R10, desc[UR14][R10.64] ;  /* 0x0000000e0a0a7981 */ /* 0x000f62000c1e1b00 */
[----:B------:R-:W-:Y:S01]  /*57f0*/  DFMA R44, R24, R44, R56 ;  /* 0x0000002c182c722b */ /* 0x000fe20000000038 */
[----:B--2---:R-:W-:-:S05]  /*5800*/  IADD3 R9, PT, PT, R21, R8, RZ ;  /* 0x0000000815097210 */ /* 0x004fca0007ffe0ff */
[----:B------:R-:W-:-:S06]  /*5810*/  IMAD.WIDE R8, R9, 0x8, R32 ;  /* 0x0000000809087825 */ /* 0x000fcc00078e0220 */
[----:B------:R-:W2:Y:S01]  /*5820*/  LDG.E.64 R8, desc[UR14][R8.64] ;  /* 0x0000000e08087981 */ /* 0x000ea2000c1e1b00 */
[----:B----4-:R-:W-:-:S03]  /*5830*/  IADD3 R63, PT, PT, R21, R2, RZ ;  /* 0x00000002153f7210 */ /* 0x010fc60007ffe0ff */
[----:B------:R-:W4:Y:S02]  /*5840*/  LDG.E R2, desc[UR14][R28.64+0x2d8] ;  /* 0x0002d80e1c027981 */ /* 0x000f24000c1e1900 */
[----:B------:R-:W-:-:S05]  /*5850*/  IMAD.WIDE R62, R63, 0x8, R32 ;  /* 0x000000083f3e7825 */ /* 0x000fca00078e0220 */
[----:B------:R-:W4:Y:S01]  /*5860*/  LDG.E.64 R56, desc[UR14][R62.64] ;  /* 0x0000000e3e387981 */ /* 0x000f22000c1e1b00 */
[----:B---3--:R-:W-:-:S03]  /*5870*/  IMAD.IADD R3, R21, 0x1, R20 ;  /* 0x0000000115037824 */ /* 0x008fc600078e0214 */
[----:B------:R-:W3:Y:S01]  /*5880*/  LDG.E R20, desc[UR14][R28.64+0x2d0] ;  /* 0x0002d00e1c147981 */ /* 0x000ee2000c1e1900 */
[----:B0-----:R-:W-:Y:S01]  /*5890*/  IMAD.WIDE R58, R3, 0x8, R32 ;  /* 0x00000008033a7825 */ /* 0x001fe200078e0220 */
[----:B--2---:R-:W-:-:S08]  /*58a0*/  DMUL R8, R46, R8 ;  /* 0x000000082e087228 */ /* 0x004fd00000000000 */
[----:B-----5:R-:W-:Y:S02]  /*58b0*/  DFMA R50, R52, R50, R8 ;  /* 0x000000323432722b */ /* 0x020fe40000000008 */
[----:B------:R-:W-:Y:S01]  /*58c0*/  DMUL R8, R46, R10 ;  /* 0x0000000a2e087228 */ /* 0x000fe20000000000 */
[----:B----4-:R-:W-:Y:S02]  /*58d0*/  IADD3 R65, PT, PT, R21, R2, RZ ;  /* 0x0000000215417210 */ /* 0x010fe40007ffe0ff */
[----:B------:R-:W2:Y:S05]  /*58e0*/  LDG.E R2, desc[UR14][R28.64+0x2d4] ;  /* 0x0002d40e1c027981 */ /* 0x000eaa000c1e1900 */
[----:B------:R-:W-:-:S02]  /*58f0*/  DFMA R56, R52, R56, R8 ;  /* 0x000000383438722b */ /* 0x000fc40000000008 */
[----:B------:R3:W4:Y:S01]  /*5900*/  LDG.E.64 R8, desc[UR14][R58.64] ;  /* 0x0000000e3a087981 */ /* 0x000722000c1e1b00 */
[----:B------:R-:W-:-:S05]  /*5910*/  IMAD.WIDE R64, R65, 0x8, R32 ;  /* 0x0000000841407825 */ /* 0x000fca00078e0220 */
[----:B------:R-:W5:Y:S01]  /*5920*/  LDG.E.64 R10, desc[UR14][R64.64] ;  /* 0x0000000e400a7981 */ /* 0x000f62000c1e1b00 */
[----:B------:R-:W-:Y:S01]  /*5930*/  DMUL R56, R48, R56 ;  /* 0x0000003830387228 */ /* 0x000fe20000000000 */
[----:B---3--:R-:W-:Y:S02]  /*5940*/  IADD3 R59, PT, PT, R21, R20, RZ ;  /* 0x00000014153b7210 */ /* 0x008fe40007ffe0ff */
[----:B------:R-:W3:Y:S03]  /*5950*/  LDG.E R20, desc[UR14][R28.64+0x2e8] ;  /* 0x0002e80e1c147981 */ /* 0x000ee6000c1e1900 */
[----:B------:R-:W-:Y:S02]  /*5960*/  IMAD.WIDE R58, R59, 0x8, R32 ;  /* 0x000000083b3a7825 */ /* 0x000fe400078e0220 */
[----:B------:R-:W-:Y:S02]  /*5970*/  DFMA R50, R40, R50, R56 ;  /* 0x000000322832722b */ /* 0x000fe40000000038 */
[----:B------:R-:W3:Y:S01]  /*5980*/  LDG.E R56, desc[UR14][R28.64+0x2ec] ;  /* 0x0002ec0e1c387981 */ /* 0x000ee2000c1e1900 */
[----:B--2---:R-:W-:-:S03]  /*5990*/  IADD3 R63, PT, PT, R21, R2, RZ ;  /* 0x00000002153f7210 */ /* 0x004fc60007ffe0ff */
[----:B------:R-:W2:Y:S01]  /*59a0*/  LDG.E.64 R2, desc[UR14][R58.64] ;  /* 0x0000000e3a027981 */ /* 0x000ea2000c1e1b00 */
[----:B----4-:R-:W-:Y:S01]  /*59b0*/  DMUL R8, R46, R8 ;  /* 0x000000082e087228 */ /* 0x010fe20000000000 */
[----:B------:R-:W-:-:S07]  /*59c0*/  IMAD.WIDE R62, R63, 0x8, R32 ;  /* 0x000000083f3e7825 */ /* 0x000fce00078e0220 */
[----:B-----5:R-:W-:Y:S02]  /*59d0*/  DFMA R10, R52, R10, R8 ;  /* 0x0000000a340a722b */ /* 0x020fe40000000008 */
[----:B------:R-:W4:Y:S06]  /*59e0*/  LDG.E.64 R8, desc[UR14][R62.64] ;  /* 0x0000000e3e087981 */ /* 0x000f2c000c1e1b00 */
[----:B------:R-:W-:Y:S01]  /*59f0*/  DMUL R10, R48, R10 ;  /* 0x0000000a300a7228 */ /* 0x000fe20000000000 */
[----:B---3--:R-:W-:-:S05]  /*5a00*/  IADD3 R67, PT, PT, R21, R56, RZ ;  /* 0x0000003815437210 */ /* 0x008fca0007ffe0ff */
[----:B------:R-:W-:-:S04]  /*5a10*/  IMAD.WIDE R66, R67, 0x8, R32 ;  /* 0x0000000843427825 */ /* 0x000fc800078e0220 */
[----:B------:R-:W-:Y:S02]  /*5a20*/  IMAD.IADD R65, R21, 0x1, R20 ;  /* 0x0000000115417824 */ /* 0x000fe400078e0214 */
[----:B------:R-:W3:Y:S02]  /*5a30*/  LDG.E R20, desc[UR14][R28.64+0x2e0] ;  /* 0x0002e00e1c147981 */ /* 0x000ee4000c1e1900 */
[----:B------:R-:W-:Y:S01]  /*5a40*/  IMAD.WIDE R64, R65, 0x8, R32 ;  /* 0x0000000841407825 */ /* 0x000fe200078e0220 */
[----:B----4-:R-:W-:-:S08]  /*5a50*/  DMUL R8, R46, R8 ;  /* 0x000000082e087228 */ /* 0x010fd00000000000 */
[----:B--2---:R-:W-:Y:S02]  /*5a60*/  DFMA R2, R52, R2, R8 ;  /* 0x000000023402722b */ /* 0x004fe40000000008 */
[----:B------:R-:W2:Y:S06]  /*5a70*/  LDG.E.64 R8, desc[UR14][R66.64] ;  /* 0x0000000e42087981 */ /* 0x000eac000c1e1b00 */
[----:B------:R-:W-:Y:S02]  /*5a80*/  DFMA R56, R40, R2, R10 ;  /* 0x000000022838722b */ /* 0x000fe4000000000a */
[----:B------:R-:W4:Y:S04]  /*5a90*/  LDG.E R2, desc[UR14][R28.64+0x2e4] ;  /* 0x0002e40e1c027981 */ /* 0x000f28000c1e1900 */
[----:B------:R-:W5:Y:S02]  /*5aa0*/  LDG.E.64 R10, desc[UR14][R64.64] ;  /* 0x0000000e400a7981 */ /* 0x000f64000c1e1b00 */
[----:B------:R-:W-:Y:S01]  /*5ab0*/  DMUL R56, R36, R56 ;  /* 0x0000003824387228 */ /* 0x000fe20000000000 */
[----:B---3--:R-:W-:-:S02]  /*5ac0*/  IADD3 R59, PT, PT, R21, R20, RZ ;  /* 0x00000014153b7210 */ /* 0x008fc40007ffe0ff */
[----:B------:R-:W3:Y:S05]  /*5ad0*/  LDG.E R20, desc[UR14][R28.64+0x2f0] ;  /* 0x0002f00e1c147981 */ /* 0x000eea000c1e1900 */
[----:B------:R-:W-:Y:S02]  /*5ae0*/  DFMA R50, R24, R50, R56 ;  /* 0x000000321832722b */ /* 0x000fe40000000038 */
[----:B------:R-:W3:Y:S01]  /*5af0*/  LDG.E R56, desc[UR14][R28.64+0x2f4] ;  /* 0x0002f40e1c387981 */ /* 0x000ee2000c1e1900 */
[----:B------:R-:W-:Y:S01]  /*5b00*/  IMAD.WIDE R58, R59, 0x8, R32 ;  /* 0x000000083b3a7825 */ /* 0x000fe200078e0220 */
[----:B--2---:R-:W-:Y:S01]  /*5b10*/  DMUL R8, R46, R8 ;  /* 0x000000082e087228 */ /* 0x004fe20000000000 */
[----:B----4-:R-:W-:-:S03]  /*5b20*/  IADD3 R63, PT, PT, R21, R2, RZ ;  /* 0x00000002153f7210 */ /* 0x010fc60007ffe0ff */
[----:B------:R-:W2:Y:S02]  /*5b30*/  LDG.E.64 R2, desc[UR14][R58.64] ;  /* 0x0000000e3a027981 */ /* 0x000ea4000c1e1b00 */
[----:B------:R-:W-:Y:S02]  /*5b40*/  IMAD.WIDE R62, R63, 0x8, R32 ;  /* 0x000000083f3e7825 */ /* 0x000fe400078e0220 */
[----:B-----5:R-:W-:-:S03]  /*5b50*/  DFMA R10, R52, R10, R8 ;  /* 0x0000000a340a722b */ /* 0x020fc60000000008 */
[----:B------:R-:W4:Y:S01]  /*5b60*/  LDG.E.64 R8, desc[UR14][R62.64] ;  /* 0x0000000e3e087981 */ /* 0x000f22000c1e1b00 */
[----:B---3--:R-:W-:-:S04]  /*5b70*/  IADD3 R65, PT, PT, R21, R56, RZ ;  /* 0x0000003815417210 */ /* 0x008fc80007ffe0ff */
[----:B------:R-:W-:Y:S01]  /*5b80*/  DMUL R10, R48, R10 ;  /* 0x0000000a300a7228 */ /* 0x000fe20000000000 */
[----:B------:R-:W3:Y:S01]  /*5b90*/  LDG.E R62, desc[UR14][R28.64+0x304] ;  /* 0x0003040e1c3e7981 */ /* 0x000ee2000c1e1900 */
[----:B------:R-:W-:-:S05]  /*5ba0*/  IMAD.WIDE R64, R65, 0x8, R32 ;  /* 0x0000000841407825 */ /* 0x000fca00078e0220 */
[----:B------:R-:W5:Y:S01]  /*5bb0*/  LDG.E.64 R56, desc[UR14][R64.64] ;  /* 0x0000000e40387981 */ /* 0x000f62000c1e1b00 */
[----:B----4-:R-:W-:-:S08]  /*5bc0*/  DMUL R8, R46, R8 ;  /* 0x000000082e087228 */ /* 0x010fd00000000000 */
[----:B--2---:R-:W-:Y:S01]  /*5bd0*/  DFMA R2, R52, R2, R8 ;  /* 0x000000023402722b */ /* 0x004fe20000000008 */
[----:B------:R-:W-:Y:S01]  /*5be0*/  IADD3 R9, PT, PT, R21, R20, RZ ;  /* 0x0000001415097210 */ /* 0x000fe20007ffe0ff */
[----:B------:R-:W2:Y:S04]  /*5bf0*/  LDG.E R8, desc[UR14][R28.64+0x2fc] ;  /* 0x0002fc0e1c087981 */ /* 0x000ea8000c1e1900 */
[----:B------:R-:W-:Y:S02]  /*5c00*/  IMAD.WIDE R58, R9, 0x8, R32 ;  /* 0x00000008093a7825 */ /* 0x000fe400078e0220 */
[----:B------:R-:W-:Y:S01]  /*5c10*/  DFMA R2, R40, R2, R10 ;  /* 0x000000022802722b */ /* 0x000fe2000000000a */
[----:B------:R-:W4:Y:S04]  /*5c20*/  LDG.E R20, desc[UR14][R28.64+0x2f8] ;  /* 0x0002f80e1c147981 */ /* 0x000f28000c1e1900 */
[----:B------:R-:W3:Y:S01]  /*5c30*/  LDG.E.64 R10, desc[UR14][R58.64] ;  /* 0x0000000e3a0a7981 */ /* 0x000ee2000c1e1b00 */
[----:B-----5:R-:W-:Y:S01]  /*5c40*/  DMUL R56, R46, R56 ;  /* 0x000000382e387228 */ /* 0x020fe20000000000 */
[----:B--2---:R-:W-:-:S04]  /*5c50*/  IMAD.IADD R9, R21, 0x1, R8 ;  /* 0x0000000115097824 */ /* 0x004fc800078e0208 */
[----:B------:R-:W-:-:S03]  /*5c60*/  IMAD.WIDE R8, R9, 0x8, R32 ;  /* 0x0000000809087825 */ /* 0x000fc600078e0220 */
[----:B---3--:R-:W-:-:S03]  /*5c70*/  DFMA R56, R52, R10, R56 ;  /* 0x0000000a3438722b */ /* 0x008fc60000000038 */
[----:B------:R-:W2:Y:S01]  /*5c80*/  LDG.E.64 R8, desc[UR14][R8.64] ;  /* 0x0000000e08087981 */ /* 0x000ea2000c1e1b00 */
[----:B----4-:R-:W-:-:S03]  /*5c90*/  IADD3 R11, PT, PT, R21, R20, RZ ;  /* 0x00000014150b7210 */ /* 0x010fc60007ffe0ff */
[----:B------:R-:W3:Y:S02]  /*5ca0*/  LDG.E R20, desc[UR14][R28.64+0x300] ;  /* 0x0003000e1c147981 */ /* 0x000ee4000c1e1900 */
[----:B------:R-:W-:-:S05]  /*5cb0*/  IMAD.WIDE R64, R11, 0x8, R32 ;  /* 0x000000080b407825 */ /* 0x000fca00078e0220 */
[----:B------:R-:W4:Y:S01]  /*5cc0*/  LDG.E.64 R10, desc[UR14][R64.64] ;  /* 0x0000000e400a7981 */ /* 0x000f22000c1e1b00 */
[----:B------:R-:W-:Y:S02]  /*5cd0*/  DMUL R54, R60, R54 ;  /* 0x000000363c367228 */ /* 0x000fe40000000000 */
[----:B--2---:R-:W-:Y:S01]  /*5ce0*/  DMUL R58, R46, R8 ;  /* 0x000000082e3a7228 */ /* 0x004fe20000000000 */
[----:B------:R-:W-:Y:S01]  /*5cf0*/  IADD3 R63, PT, PT, R21, R62, RZ ;  /* 0x0000003e153f7210 */ /* 0x000fe20007ffe0ff */
[----:B------:R-:W2:Y:S01]  /*5d00*/  LDG.E R8, desc[UR14][R28.64+0x31c] ;  /* 0x00031c0e1c087981 */ /* 0x000ea2000c1e1900 */
[----:B------:R-:W-:-:S03]  /*5d10*/  DMUL R42, R34, R42 ;  /* 0x0000002a222a7228 */ /* 0x000fc60000000000 */
[----:B------:R-:W5:Y:S02]  /*5d20*/  LDG.E R64, desc[UR14][R28.64+0x348] ;  /* 0x0003480e1c407981 */ /* 0x000f64000c1e1900 */
[----:B----4-:R-:W-:Y:S02]  /*5d30*/  DFMA R10, R52, R10, R58 ;  /* 0x0000000a340a722b */ /* 0x010fe4000000003a */
[----:B------:R-:W4:Y:S06]  /*5d40*/  LDG.E R58, desc[UR14][R28.64+0x308] ;  /* 0x0003080e1c3a7981 */ /* 0x000f2c000c1e1900 */
[----:B------:R-:W-:-:S08]  /*5d50*/  DMUL R10, R48, R10 ;  /* 0x0000000a300a7228 */ /* 0x000fd00000000000 */
[----:B------:R-:W-:Y:S02]  /*5d60*/  DFMA R56, R40, R56, R10 ;  /* 0x000000382838722b */ /* 0x000fe4000000000a */
[----:B------:R-:W2:Y:S06]  /*5d70*/  LDG.E R10, desc[UR14][R28.64+0x30c] ;  /* 0x00030c0e1c0a7981 */ /* 0x000eac000c1e1900 */
[----:B------:R-:W-:-:S08]  /*5d80*/  DMUL R56, R36, R56 ;  /* 0x0000003824387228 */ /* 0x000fd00000000000 */
[----:B------:R-:W-:Y:S01]  /*5d90*/  DFMA R56, R24, R2, R56 ;  /* 0x000000021838722b */ /* 0x000fe20000000038 */
[----:B------:R-:W5:Y:S07]  /*5da0*/  LDG.E R2, desc[UR14][R28.64+0x318] ;  /* 0x0003180e1c027981 */ /* 0x000f6e000c1e1900 */
[----:B------:R-:W-:-:S08]  /*5db0*/  DMUL R56, R60, R56 ;  /* 0x000000383c387228 */ /* 0x000fd00000000000 */
[C---:B------:R-:W-:Y:S02]  /*5dc0*/  DFMA R50, R12.reuse, R50, R56 ;  /* 0x000000320c32722b */ /* 0x040fe40000000038 */
[----:B------:R-:W-:Y:S01]  /*5dd0*/  DFMA R44, R12, R44, R54 ;  /* 0x0000002c0c2c722b */ /* 0x000fe20000000036 */
[----:B------:R-:W-:Y:S01]  /*5de0*/  IMAD.WIDE R62, R63, 0x8, R32 ;  /* 0x000000083f3e7825 */ /* 0x000fe200078e0220 */
[----:B---3--:R-:W-:Y:S02]  /*5df0*/  IADD3 R3, PT, PT, R21, R20, RZ ;  /* 0x0000001415037210 */ /* 0x008fe40007ffe0ff */
[----:B------:R-:W3:Y:S02]  /*5e00*/  LDG.E R20, desc[UR14][R28.64+0x310] ;  /* 0x0003100e1c147981 */ /* 0x000ee4000c1e1900 */
[----:B------:R-:W-:-:S08]  /*5e10*/  DMUL R50, R34, R50 ;  /* 0x0000003222327228 */ /* 0x000fd00000000000 */
[----:B------:R-:W-:Y:S01]  /*5e20*/  DFMA R56, R16, R44, R50 ;  /* 0x0000002c1038722b */ /* 0x000fe20000000032 */
[----:B------:R-:W-:-:S06]  /*5e30*/  IMAD.WIDE R44, R3, 0x8, R32 ;  /* 0x00000008032c7825 */ /* 0x000fcc00078e0220 */
[----:B------:R-:W3:Y:S01]  /*5e40*/  LDG.E.64 R44, desc[UR14][R44.64] ;  /* 0x0000000e2c2c7981 */ /* 0x000ee2000c1e1b00 */
[----:B------:R-:W-:Y:S02]  /*5e50*/  DMUL R56, R14, R56 ;  /* 0x000000380e387228 */ /* 0x000fe40000000000 */
[----:B------:R-:W-:Y:S01]  /*5e60*/  DFMA R30, R16, R30, R42 ;  /* 0x0000001e101e722b */ /* 0x000fe2000000002a */
[----:B------:R-:W3:Y:S07]  /*5e70*/  LDG.E R42, desc[UR14][R28.64+0x328] ;  /* 0x0003280e1c2a7981 */ /* 0x000eee000c1e1900 */
[----:B------:R-:W-:Y:S01]  /*5e80*/  DFMA R30, R38, R30, R56 ;  /* 0x0000001e261e722b */ /* 0x000fe20000000038 */
[----:B------:R-:W3:Y:S01]  /*5e90*/  LDG.E R56, desc[UR14][R28.64+0x32c] ;  /* 0x00032c0e1c387981 */ /* 0x000ee2000c1e1900 */
[----:B----4-:R-:W-:-:S03]  /*5ea0*/  IMAD.IADD R55, R21, 0x1, R58 ;  /* 0x0000000115377824 */ /* 0x010fc600078e023a */
[----:B------:R-:W4:Y:S01]  /*5eb0*/  LDG.E R58, desc[UR14][R28.64+0x314] ;  /* 0x0003140e1c3a7981 */ /* 0x000f22000c1e1900 */
[----:B--2---:R-:W-:-:S03]  /*5ec0*/  IADD3 R9, PT, PT, R21, R10, RZ ;  /* 0x0000000a15097210 */ /* 0x004fc60007ffe0ff */
[----:B------:R-:W2:Y:S02]  /*5ed0*/  LDG.E.64 R10, desc[UR14][R62.64] ;  /* 0x0000000e3e0a7981 */ /* 0x000ea4000c1e1b00 */
[----:B------:R-:W-:-:S04]  /*5ee0*/  IMAD.WIDE R50, R9, 0x8, R32 ;  /* 0x0000000809327825 */ /* 0x000fc800078e0220 */
[--C-:B------:R-:W-:Y:S02]  /*5ef0*/  IMAD.WIDE R54, R55, 0x8, R32.reuse ;  /* 0x0000000837367825 */ /* 0x100fe400078e0220 */
[----:B------:R-:W4:Y:S04]  /*5f00*/  LDG.E.64 R50, desc[UR14][R50.64] ;  /* 0x0000000e32327981 */ /* 0x000f28000c1e1b00 */
[----:B------:R-:W4:Y:S01]  /*5f10*/  LDG.E.64 R54, desc[UR14][R54.64] ;  /* 0x0000000e36367981 */ /* 0x000f22000c1e1b00 */
[C---:B------:R-:W-:Y:S02]  /*5f20*/  IADD3 R9, PT, PT, R21.reuse, R8, RZ ;  /* 0x0000000815097210 */ /* 0x040fe40007ffe0ff */
[----:B-----5:R-:W-:Y:S01]  /*5f30*/  IADD3 R3, PT, PT, R21, R2, RZ ;  /* 0x0000000215037210 */ /* 0x020fe20007ffe0ff */
[----:B------:R-:W5:Y:S02]  /*5f40*/  LDG.E R62, desc[UR14][R28.64+0x34c] ;  /* 0x00034c0e1c3e7981 */ /* 0x000f64000c1e1900 */
[----:B------:R-:W-:-:S04]  /*5f50*/  IMAD.WIDE R8, R9, 0x8, R32 ;  /* 0x0000000809087825 */ /* 0x000fc800078e0220 */
[----:B------:R-:W-:Y:S02]  /*5f60*/  IMAD.WIDE R2, R3, 0x8, R32 ;  /* 0x0000000803027825 */ /* 0x000fe400078e0220 */
[----:B------:R-:W5:Y:S04]  /*5f70*/  LDG.E.64 R8, desc[UR14][R8.64] ;  /* 0x0000000e08087981 */ /* 0x000f68000c1e1b00 */
[----:B------:R-:W5:Y:S01]  /*5f80*/  LDG.E.64 R2, desc[UR14][R2.64] ;  /* 0x0000000e02027981 */ /* 0x000f62000c1e1b00 */
[----:B--2---:R-:W-:-:S08]  /*5f90*/  DMUL R10, R46, R10 ;  /* 0x0000000a2e0a7228 */ /* 0x004fd00000000000 */
[----:B---3--:R-:W-:Y:S02]  /*5fa0*/  DFMA R44, R52, R44, R10 ;  /* 0x0000002c342c722b */ /* 0x008fe4000000000a */
[----:B----4-:R-:W-:Y:S01]  /*5fb0*/  DMUL R50, R46, R50 ;  /* 0x000000322e327228 */ /* 0x010fe20000000000 */
[----:B------:R-:W-:Y:S02]  /*5fc0*/  IADD3 R11, PT, PT, R21, R58, RZ ;  /* 0x0000003a150b7210 */ /* 0x000fe40007ffe0ff */
[----:B------:R-:W2:Y:S03]  /*5fd0*/  LDG.E R58, desc[UR14][R28.64+0x324] ;  /* 0x0003240e1c3a7981 */ /* 0x000ea6000c1e1900 */
[----:B------:R-:W-:Y:S02]  /*5fe0*/  IMAD.WIDE R10, R11, 0x8, R32 ;  /* 0x000000080b0a7825 */ /* 0x000fe400078e0220 */
[----:B------:R-:W-:Y:S01]  /*5ff0*/  DFMA R54, R52, R54, R50 ;  /* 0x000000363436722b */ /* 0x000fe20000000032 */
[----:B------:R-:W-:-:S03]  /*6000*/  IADD3 R51, PT, PT, R21, R20, RZ ;  /* 0x0000001415337210 */ /* 0x000fc60007ffe0ff */
[----:B------:R-:W3:Y:S02]  /*6010*/  LDG.E.64 R10, desc[UR14][R10.64] ;  /* 0x0000000e0a0a7981 */ /* 0x000ee4000c1e1b00 */
[----:B------:R-:W-:Y:S02]  /*6020*/  IMAD.WIDE R50, R51, 0x8, R32 ;  /* 0x0000000833327825 */ /* 0x000fe400078e0220 */
[----:B------:R-:W4:Y:S04]  /*6030*/  LDG.E R20, desc[UR14][R28.64+0x320] ;  /* 0x0003200e1c147981 */ /* 0x000f28000c1e1900 */
[----:B------:R-:W2:Y:S01]  /*6040*/  LDG.E.64 R50, desc[UR14][R50.64] ;  /* 0x0000000e32327981 */ /* 0x000ea2000c1e1b00 */
[----:B------:R-:W-:Y:S02]  /*6050*/  DMUL R54, R48, R54 ;  /* 0x0000003630367228 */ /* 0x000fe40000000000 */
[----:B-----5:R-:W-:-:S06]  /*6060*/  DMUL R8, R46, R8 ;  /* 0x000000082e087228 */ /* 0x020fcc0000000000 */
[----:B------:R-:W-:Y:S02]  /*6070*/  DFMA R44, R40, R44, R54 ;  /* 0x0000002c282c722b */ /* 0x000fe40000000036 */
[----:B------:R-:W5:Y:S01]  /*6080*/  LDG.E R54, desc[UR14][R28.64+0x33c] ;  /* 0x00033c0e1c367981 */ /* 0x000f62000c1e1900 */
[----:B------:R-:W-:Y:S01]  /*6090*/  DFMA R2, R52, R2, R8 ;  /* 0x000000023402722b */ /* 0x000fe20000000008 */
[----:B------:R-:W-:Y:S02]  /*60a0*/  IMAD.IADD R9, R21, 0x1, R56 ;  /* 0x0000000115097824 */ /* 0x000fe400078e0238 */
[----:B------:R-:W5:Y:S02]  /*60b0*/  LDG.E R56, desc[UR14][R28.64+0x338] ;  /* 0x0003380e1c387981 */ /* 0x000f64000c1e1900 */
[----:B------:R-:W-:-:S06]  /*60c0*/  IMAD.WIDE R8, R9, 0x8, R32 ;  /* 0x0000000809087825 */ /* 0x000fcc00078e0220 */
[----:B------:R-:W5:Y:S01]  /*60d0*/  LDG.E.64 R8, desc[UR14][R8.64] ;  /* 0x0000000e08087981 */ /* 0x000f62000c1e1b00 */
[----:B------:R-:W-:Y:S01]  /*60e0*/  DMUL R2, R48, R2 ;  /* 0x0000000230027228 */ /* 0x000fe20000000000 */
[----:B------:R-:W-:-:S05]  /*60f0*/  IADD3 R43, PT, PT, R21, R42, RZ ;  /* 0x0000002a152b7210 */ /* 0x000fca0007ffe0ff */
[----:B------:R-:W-:-:S06]  /*6100*/  IMAD.WIDE R42, R43, 0x8, R32 ;  /* 0x000000082b2a7825 */ /* 0x000fcc00078e0220 */
[----:B------:R-:W5:Y:S01]  /*6110*/  LDG.E.64 R42, desc[UR14][R42.64] ;  /* 0x0000000e2a2a7981 */ /* 0x000f62000c1e1b00 */
[----:B---3--:R-:W-:-:S08]  /*6120*/  DMUL R10, R46, R10 ;  /* 0x0000000a2e0a7228 */ /* 0x008fd00000000000 */
[----:B--2---:R-:W-:Y:S01]  /*6130*/  DFMA R10, R52, R50, R10 ;  /* 0x00000032340a722b */ /* 0x004fe2000000000a */
[C---:B------:R-:W-:Y:S02]  /*6140*/  IADD3 R51, PT, PT, R21.reuse, R58, RZ ;  /* 0x0000003a15337210 */ /* 0x040fe40007ffe0ff */
[----:B----4-:R-:W-:Y:S01]  /*6150*/  IADD3 R55, PT, PT, R21, R20, RZ ;  /* 0x0000001415377210 */ /* 0x010fe20007ffe0ff */
[----:B------:R-:W2:Y:S04]  /*6160*/  LDG.E R58, desc[UR14][R28.64+0x334] ;  /* 0x0003340e1c3a7981 */ /* 0x000ea8000c1e1900 */
[----:B------:R-:W-:Y:S01]  /*6170*/  DFMA R2, R40, R10, R2 ;  /* 0x0000000a2802722b */ /* 0x000fe20000000002 */
[----:B------:R-:W3:Y:S01]  /*6180*/  LDG.E R20, desc[UR14][R28.64+0x330] ;  /* 0x0003300e1c147981 */ /* 0x000ee2000c1e1900 */
[----:B------:R-:W-:-:S06]  /*6190*/  IMAD.WIDE R10, R51, 0x8, R32 ;  /* 0x00000008330a7825 */ /* 0x000fcc00078e0220 */
[----:B------:R-:W4:Y:S01]  /*61a0*/  LDG.E.64 R10, desc[UR14][R10.64] ;  /* 0x0000000e0a0a7981 */ /* 0x000f22000c1e1b00 */
[----:B------:R-:W-:Y:S01]  /*61b0*/  DMUL R50, R36, R2 ;  /* 0x0000000224327228 */ /* 0x000fe20000000000 */
[----:B------:R-:W-:-:S06]  /*61c0*/  IMAD.WIDE R2, R55, 0x8, R32 ;  /* 0x0000000837027825 */ /* 0x000fcc00078e0220 */
[----:B------:R-:W2:Y:S01]  /*61d0*/  LDG.E.64 R2, desc[UR14][R2.64] ;  /* 0x0000000e02027981 */ /* 0x000ea2000c1e1b00 */
[----:B------:R-:W-:Y:S01]  /*61e0*/  DFMA R50, R24, R44, R50 ;  /* 0x0000002c1832722b */ /* 0x000fe20000000032 */
[----:B-----5:R-:W-:-:S05]  /*61f0*/  IADD3 R45, PT, PT, R21, R54, RZ ;  /* 0x00000036152d7210 */ /* 0x020fca0007ffe0ff */
[----:B------:R-:W-:-:S04]  /*6200*/  IMAD.WIDE R44, R45, 0x8, R32 ;  /* 0x000000082d2c7825 */ /* 0x000fc800078e0220 */
[----:B------:R-:W-:Y:S02]  /*6210*/  IMAD.IADD R57, R21, 0x1, R56 ;  /* 0x0000000115397824 */ /* 0x000fe400078e0238 */
[----:B------:R-:W5:Y:S02]  /*6220*/  LDG.E.64 R44, desc[UR14][R44.64] ;  /* 0x0000000e2c2c7981 */ /* 0x000f64000c1e1b00 */
[----:B------:R-:W-:Y:S01]  /*6230*/  IMAD.WIDE R56, R57, 0x8, R32 ;  /* 0x0000000839387825 */ /* 0x000fe200078e0220 */
[----:B------:R-:W-:-:S04]  /*6240*/  DMUL R54, R46, R8 ;  /* 0x000000082e367228 */ /* 0x000fc80000000000 */
[----:B------:R-:W5:Y:S04]  /*6250*/  LDG.E.64 R8, desc[UR14][R56.64] ;  /* 0x0000000e38087981 */ /* 0x000f68000c1e1b00 */
[----:B------:R-:W-:Y:S01]  /*6260*/  DFMA R42, R52, R42, R54 ;  /* 0x0000002a342a722b */ /* 0x000fe20000000036 */
[----:B------:R-:W5:Y:S07]  /*6270*/  LDG.E R56, desc[UR14][R28.64+0x344] ;  /* 0x0003440e1c387981 */ /* 0x000f6e000c1e1900 */
[----:B------:R-:W-:-:S02]  /*6280*/  DMUL R42, R48, R42 ;  /* 0x0000002a302a7228 */ /* 0x000fc40000000000 */
[----:B----4-:R-:W-:-:S08]  /*6290*/  DMUL R10, R46, R10 ;  /* 0x0000000a2e0a7228 */ /* 0x010fd00000000000 */
[----:B--2---:R-:W-:Y:S01]  /*62a0*/  DFMA R2, R52, R2, R10 ;  /* 0x000000023402722b */ /* 0x004fe2000000000a */
[----:B------:R-:W-:Y:S02]  /*62b0*/  IADD3 R11, PT, PT, R21, R58, RZ ;  /* 0x0000003a150b7210 */ /* 0x000fe40007ffe0ff */
[----:B------:R-:W2:Y:S05]  /*62c0*/  LDG.E R58, desc[UR14][R28.64+0x35c] ;  /* 0x00035c0e1c3a7981 */ /* 0x000eaa000c1e1900 */
[----:B------:R-:W-:Y:S01]  /*62d0*/  DFMA R54, R40, R2, R42 ;  /* 0x000000022836722b */ /* 0x000fe2000000002a */
[----:B------:R-:W-:Y:S01]  /*62e0*/  IMAD.WIDE R2, R11, 0x8, R32 ;  /* 0x000000080b027825 */ /* 0x000fe200078e0220 */
[----:B---3--:R-:W-:-:S02]  /*62f0*/  IADD3 R43, PT, PT, R21, R20, RZ ;  /* 0x00000014152b7210 */ /* 0x008fc40007ffe0ff */
[----:B------:R-:W3:Y:S01]  /*6300*/  LDG.E R20, desc[UR14][R28.64+0x340] ;  /* 0x0003400e1c147981 */ /* 0x000ee2000c1e1900 */
[----:B-----5:R-:W-:-:S03]  /*6310*/  DMUL R44, R46, R44 ;  /* 0x0000002c2e2c7228 */ /* 0x020fc60000000000 */
[----:B------:R-:W4:Y:S01]  /*6320*/  LDG.E.64 R2, desc[UR14][R2.64] ;  /* 0x0000000e02027981 */ /* 0x000f22000c1e1b00 */
[----:B------:R-:W-:-:S04]  /*6330*/  IMAD.WIDE R42, R43, 0x8, R32 ;  /* 0x000000082b2a7825 */ /* 0x000fc800078e0220 */
[----:B------:R-:W-:Y:S02]  /*6340*/  DFMA R44, R52, R8, R44 ;  /* 0x00000008342c722b */ /* 0x000fe4000000002c */
[----:B------:R-:W5:Y:S01]  /*6350*/  LDG.E.64 R42, desc[UR14][R42.64] ;  /* 0x0000000e2a2a7981 */ /* 0x000f62000c1e1b00 */
[----:B------:R-:W-:-:S05]  /*6360*/  IADD3 R9, PT, PT, R21, R62, RZ ;  /* 0x0000003e15097210 */ /* 0x000fca0007ffe0ff */
[----:B------:R-:W-:-:S06]  /*6370*/  IMAD.WIDE R8, R9, 0x8, R32 ;  /* 0x0000000809087825 */ /* 0x000fcc00078e0220 */
[----:B------:R-:W2:Y:S01]  /*6380*/  LDG.E.64 R8, desc[UR14][R8.64] ;  /* 0x0000000e08087981 */ /* 0x000ea2000c1e1b00 */
[----:B------:R-:W-:-:S05]  /*6390*/  IADD3 R11, PT, PT, R21, R64, RZ ;  /* 0x00000040150b7210 */ /* 0x000fca0007ffe0ff */
[----:B------:R-:W-:-:S06]  /*63a0*/  IMAD.WIDE R10, R11, 0x8, R32 ;  /* 0x000000080b0a7825 */ /* 0x000fcc00078e0220 */
[----:B------:R-:W2:Y:S01]  /*63b0*/  LDG.E.64 R10, desc[UR14][R10.64] ;  /* 0x0000000e0a0a7981 */ /* 0x000ea2000c1e1b00 */
[----:B------:R-:W-:Y:S01]  /*63c0*/  DMUL R44, R48, R44 ;  /* 0x0000002c302c7228 */ /* 0x000fe20000000000 */
[----:B------:R-:W-:-:S04]  /*63d0*/  IMAD.IADD R63, R21, 0x1, R56 ;  /* 0x00000001153f7824 */ /* 0x000fc800078e0238 */
[----:B------:R-:W-:Y:S01]  /*63e0*/  IMAD.WIDE R62, R63, 0x8, R32 ;  /* 0x000000083f3e7825 */ /* 0x000fe200078e0220 */
[----:B----4-:R-:W-:-:S08]  /*63f0*/  DMUL R2, R46, R2 ;  /* 0x000000022e027228 */ /* 0x010fd00000000000 */
[----:B-----5:R-:W-:Y:S01]  /*6400*/  DFMA R2, R52, R42, R2 ;  /* 0x0000002a3402722b */ /* 0x020fe20000000002 */
[----:B---3--:R-:W-:Y:S02]  /*6410*/  IADD3 R43, PT, PT, R21, R20, RZ ;  /* 0x00000014152b7210 */ /* 0x008fe40007ffe0ff */
[----:B------:R-:W3:Y:S05]  /*6420*/  LDG.E R20, desc[UR14][R28.64+0x350] ;  /* 0x0003500e1c147981 */ /* 0x000eea000c1e1900 */
[----:B------:R-:W-:Y:S01]  /*6430*/  DFMA R56, R40, R2, R44 ;  /* 0x000000022838722b */ /* 0x000fe2000000002c */
[----:B------:R-:W4:Y:S01]  /*6440*/  LDG.E.64 R44, desc[UR14][R62.64] ;  /* 0x0000000e3e2c7981 */ /* 0x000f22000c1e1b00 */
[----:B------:R-:W-:Y:S01]  /*6450*/  IMAD.WIDE R42, R43, 0x8, R32 ;  /* 0x000000082b2a7825 */ /* 0x000fe200078e0220 */
[----:B--2---:R-:W-:-:S02]  /*6460*/  DMUL R2, R46, R8 ;  /* 0x000000082e027228 */ /* 0x004fc40000000000 */
[----:B------:R-:W2:Y:S04]  /*6470*/  LDG.E R8, desc[UR14][R28.64+0x354] ;  /* 0x0003540e1c087981 */ /* 0x000ea8000c1e1900 */
[----:B------:R-:W5:Y:S02]  /*6480*/  LDG.E.64 R42, desc[UR14][R42.64] ;  /* 0x0000000e2a2a7981 */ /* 0x000f64000c1e1b00 */
[----:B------:R-:W-:Y:S02]  /*6490*/  DFMA R10, R52, R10, R2 ;  /* 0x0000000a340a722b */ /* 0x000fe40000000002 */
[----:B------:R-:W3:Y:S01]  /*64a0*/  LDG.E R2, desc[UR14][R28.64+0x358] ;  /* 0x0003580e1c027981 */ /* 0x000ee2000c1e1900 */
[----:B------:R-:W-:Y:S01]  /*64b0*/  DMUL R56, R36, R56 ;  /* 0x0000003824387228 */ /* 0x000fe20000000000 */
[----:B------:R-:W-:-:S04]  /*64c0*/  IADD3 R3, PT, PT, R21, R58, RZ ;  /* 0x0000003a15037210 */ /* 0x000fc80007ffe0ff */
[----:B------:R-:W-:-:S03]  /*64d0*/  DMUL R10, R48, R10 ;  /* 0x0000000a300a7228 */ /* 0x000fc60000000000 */
[----:B------:R-:W-:Y:S02]  /*64e0*/  DFMA R54, R24, R54, R56 ;  /* 0x000000361836722b */ /* 0x000fe40000000038 */
[----:B----4-:R-:W-:Y:S01]  /*64f0*/  DMUL R44, R46, R44 ;  /* 0x0000002c2e2c7228 */ /* 0x010fe20000000000 */
[----:B--2---:R-:W-:-:S07]  /*6500*/  IADD3 R9, PT, PT, R21, R8, RZ ;  /* 0x0000000815097210 */ /* 0x004fce0007ffe0ff */
[----:B-----5:R-:W-:Y:S01]  /*6510*/  DFMA R44, R52, R42, R44 ;  /* 0x0000002a342c722b */ /* 0x020fe2000000002c */
[--C-:B------:R-:W-:Y:S01]  /*6520*/  IMAD.WIDE R8, R9, 0x8, R32.reuse ;  /* 0x0000000809087825 */ /* 0x100fe200078e0220 */
[----:B---3--:R-:W-:Y:S02]  /*6530*/  IADD3 R59, PT, PT, R21, R20, RZ ;  /* 0x00000014153b7210 */ /* 0x008fe40007ffe0ff */
[----:B------:R-:W2:Y:S04]  /*6540*/  LDG.E R20, desc[UR14][R28.64+0x36c] ;  /* 0x00036c0e1c147981 */ /* 0x000ea8000c1e1900 */
[----:B------:R-:W3:Y:S01]  /*6550*/  LDG.E.64 R8, desc[UR14][R8.64] ;  /* 0x0000000e08087981 */ /* 0x000ee2000c1e1b00 */
[----:B------:R-:W-:Y:S01]  /*6560*/  DFMA R44, R40, R44, R10 ;  /* 0x0000002c282c722b */ /* 0x000fe2000000000a */
[----:B------:R-:W-:-:S04]  /*6570*/  IMAD.WIDE R58, R59, 0x8, R32 ;  /* 0x000000083b3a7825 */ /* 0x000fc800078e0220 */
[----:B------:R-:W-:Y:S01]  /*6580*/  IMAD.WIDE R10, R3, 0x8, R32 ;  /* 0x00000008030a7825 */ /* 0x000fe200078e0220 */
[----:B------:R-:W4:Y:S03]  /*6590*/  LDG.E.64 R56, desc[UR14][R58.64] ;  /* 0x0000000e3a387981 */ /* 0x000f26000c1e1b00 */
[----:B------:R-:W-:Y:S02]  /*65a0*/  IMAD.IADD R63, R21, 0x1, R2 ;  /* 0x00000001153f7824 */ /* 0x000fe400078e0202 */
[----:B------:R-:W5:Y:S02]  /*65b0*/  LDG.E.64 R10, desc[UR14][R10.64] ;  /* 0x0000000e0a0a7981 */ /* 0x000f64000c1e1b00 */
[----:B------:R-:W-:Y:S02]  /*65c0*/  IMAD.WIDE R62, R63, 0x8, R32 ;  /* 0x000000083f3e7825 */ /* 0x000fe400078e0220 */
[----:B------:R-:W5:Y:S04]  /*65d0*/  LDG.E R2, desc[UR14][R28.64+0x368] ;  /* 0x0003680e1c027981 */ /* 0x000f68000c1e1900 */
[----:B------:R-:W5:Y:S01]  /*65e0*/  LDG.E.64 R42, desc[UR14][R62.64] ;  /* 0x0000000e3e2a7981 */ /* 0x000f62000c1e1b00 */
[----:B---3--:R-:W-:Y:S01]  /*65f0*/  DMUL R8, R46, R8 ;  /* 0x000000082e087228 */ /* 0x008fe20000000000 */
[----:B--2---:R-:W-:-:S02]  /*6600*/  IADD3 R67, PT, PT, R21, R20, RZ ;  /* 0x0000001415437210 */ /* 0x004fc40007ffe0ff */
[----:B------:R-:W2:Y:S05]  /*6610*/  LDG.E R20, desc[UR14][R28.64+0x360] ;  /* 0x0003600e1c147981 */ /* 0x000eaa000c1e1900 */
[----:B----4-:R-:W-:Y:S02]  /*6620*/  DFMA R56, R52, R56, R8 ;  /* 0x000000383438722b */ /* 0x010fe40000000008 */
[----:B-----5:R-:W-:Y:S01]  /*6630*/  DMUL R8, R46, R10 ;  /* 0x0000000a2e087228 */ /* 0x020fe20000000000 */
[----:B------:R-:W-:Y:S01]  /*6640*/  IMAD.WIDE R66, R67, 0x8, R32 ;  /* 0x0000000843427825 */ /* 0x000fe200078e0220 */
[----:B------:R-:W-:Y:S02]  /*6650*/  IADD3 R59, PT, PT, R21, R2, RZ ;  /* 0x00000002153b7210 */ /* 0x000fe40007ffe0ff */
[----:B------:R-:W3:Y:S04]  /*6660*/  LDG.E R2, desc[UR14][R28.64+0x364] ;  /* 0x0003640e1c027981 */ /* 0x000ee8000c1e1900 */
[----:B------:R-:W-:-:S02]  /*6670*/  DFMA R42, R52, R42, R8 ;  /* 0x0000002a342a722b */ /* 0x000fc40000000008 */
        /* <DEDUP_REMOVED lines=11> */
[----:B-----5:R-:W-:Y:S02]  /*6730*/  DFMA R10, R52, R10, R8 ;  /* 0x0000000a340a722b */ /* 0x020fe40000000008 */
[----:B------:R-:W3:Y:S01]  /*6740*/  LDG.E.64 R8, desc[UR14][R64.64] ;  /* 0x0000000e40087981 */ /* 0x000ee2000c1e1b00 */
[----:B------:R-:W-:-:S05]  /*6750*/  IMAD.WIDE R62, R63, 0x8, R32 ;  /* 0x000000083f3e7825 */ /* 0x000fca00078e0220 */
[----:B------:R-:W4:Y:S01]  /*6760*/  LDG.E.64 R2, desc[UR14][R62.64] ;  /* 0x0000000e3e027981 */ /* 0x000f22000c1e1b00 */
[----:B------:R-:W-:Y:S01]  /*6770*/  DMUL R10, R48, R10 ;  /* 0x0000000a300a7228 */ /* 0x000fe20000000000 */
[----:B------:R-:W-:-:S04]  /*6780*/  IMAD.IADD R67, R21, 0x1, R42 ;  /* 0x0000000115437824 */ /* 0x000fc800078e022a */
[----:B------:R-:W-:Y:S01]  /*6790*/  IMAD.WIDE R66, R67, 0x8, R32 ;  /* 0x0000000843427825 */ /* 0x000fe200078e0220 */
[----:B--2---:R-:W-:Y:S02]  /*67a0*/  IADD3 R43, PT, PT, R21, R20, RZ ;  /* 0x00000014152b7210 */ /* 0x004fe40007ffe0ff */
[----:B------:R-:W2:Y:S01]  /*67b0*/  LDG.E R20, desc[UR14][R28.64+0x378] ;  /* 0x0003780e1c147981 */ /* 0x000ea2000c1e1900 */
[----:B---3--:R-:W-:-:S08]  /*67c0*/  DMUL R8, R46, R8 ;  /* 0x000000082e087228 */ /* 0x008fd00000000000 */
[----:B----4-:R-:W-:-:S08]  /*67d0*/  DFMA R2, R52, R2, R8 ;  /* 0x000000023402722b */ /* 0x010fd00000000008 */
[----:B------:R-:W-:Y:S02]  /*67e0*/  DFMA R58, R40, R2, R10 ;  /* 0x00000002283a722b */ /* 0x000fe4000000000a */
[----:B------:R-:W3:Y:S04]  /*67f0*/  LDG.E R2, desc[UR14][R28.64+0x37c] ;  /* 0x00037c0e1c027981 */ /* 0x000ee8000c1e1900 */
[----:B------:R-:W4:Y:S01]  /*6800*/  LDG.E.64 R10, desc[UR14][R66.64] ;  /* 0x0000000e420a7981 */ /* 0x000f22000c1e1b00 */
[----:B------:R-:W-:-:S05]  /*6810*/  IMAD.WIDE R42, R43, 0x8, R32 ;  /* 0x000000082b2a7825 */ /* 0x000fca00078e0220 */
[----:B------:R-:W5:Y:S01]  /*6820*/  LDG.E.64 R8, desc[UR14][R42.64] ;  /* 0x0000000e2a087981 */ /* 0x000f62000c1e1b00 */
[----:B--2---:R-:W-:-:S03]  /*6830*/  IADD3 R65, PT, PT, R21, R20, RZ ;  /* 0x0000001415417210 */ /* 0x004fc60007ffe0ff */
[----:B------:R-:W2:Y:S02]  /*6840*/  LDG.E R20, desc[UR14][R28.64+0x388] ;  /* 0x0003880e1c147981 */ /* 0x000ea4000c1e1900 */
[----:B------:R-:W-:Y:S01]  /*6850*/  IMAD.WIDE R64, R65, 0x8, R32 ;  /* 0x0000000841407825 */ /* 0x000fe200078e0220 */
[----:B---3--:R-:W-:-:S05]  /*6860*/  IADD3 R63, PT, PT, R21, R2, RZ ;  /* 0x00000002153f7210 */ /* 0x008fca0007ffe0ff */
[----:B------:R-:W-:Y:S01]  /*6870*/  IMAD.WIDE R62, R63, 0x8, R32 ;  /* 0x000000083f3e7825 */ /* 0x000fe200078e0220 */
[----:B----4-:R-:W-:-:S04]  /*6880*/  DMUL R10, R46, R10 ;  /* 0x0000000a2e0a7228 */ /* 0x010fc80000000000 */
[----:B------:R-:W3:Y:S04]  /*6890*/  LDG.E.64 R2, desc[UR14][R62.64] ;  /* 0x0000000e3e027981 */ /* 0x000ee8000c1e1b00 */
[----:B-----5:R-:W-:Y:S02]  /*68a0*/  DFMA R8, R52, R8, R10 ;  /* 0x000000083408722b */ /* 0x020fe4000000000a */
[----:B------:R-:W4:Y:S04]  /*68b0*/  LDG.E.64 R10, desc[UR14][R64.64] ;  /* 0x0000000e400a7981 */ /* 0x000f28000c1e1b00 */
[----:B------:R-:W5:Y:S01]  /*68c0*/  LDG.E R62, desc[UR14][R28.64+0x398] ;  /* 0x0003980e1c3e7981 */ /* 0x000f62000c1e1900 */
[----:B---3--:R-:W-:-:S08]  /*68d0*/  DMUL R2, R46, R2 ;  /* 0x000000022e027228 */ /* 0x008fd00000000000 */
[----:B----4-:R-:W-:Y:S01]  /*68e0*/  DFMA R2, R52, R10, R2 ;  /* 0x0000000a3402722b */ /* 0x010fe20000000002 */
[----:B------:R-:W3:Y:S07]  /*68f0*/  LDG.E R10, desc[UR14][R28.64+0x38c] ;  /* 0x00038c0e1c0a7981 */ /* 0x000eee000c1e1900 */
[----:B------:R-:W-:Y:S02]  /*6900*/  DMUL R42, R48, R2 ;  /* 0x00000002302a7228 */ /* 0x000fe40000000000 */
[----:B------:R-:W4:Y:S06]  /*6910*/  LDG.E R2, desc[UR14][R28.64+0x384] ;  /* 0x0003840e1c027981 */ /* 0x000f2c000c1e1900 */
[----:B------:R-:W-:Y:S01]  /*6920*/  DFMA R42, R40, R8, R42 ;  /* 0x00000008282a722b */ /* 0x000fe2000000002a */
[----:B------:R-:W2:Y:S07]  /*6930*/  LDG.E R8, desc[UR14][R28.64+0x380] ;  /* 0x0003800e1c087981 */ /* 0x000eae000c1e1900 */
[----:B------:R-:W-:-:S08]  /*6940*/  DMUL R42, R36, R42 ;  /* 0x0000002a242a7228 */ /* 0x000fd00000000000 */
[----:B------:R-:W-:Y:S01]  /*6950*/  DFMA R42, R24, R58, R42 ;  /* 0x0000003a182a722b */ /* 0x000fe2000000002a */
[----:B------:R-:W2:Y:S01]  /*6960*/  LDG.E R58, desc[UR14][R28.64+0x39c] ;  /* 0x00039c0e1c3a7981 */ /* 0x000ea2000c1e1900 */
[----:B------:R-:W-:Y:S02]  /*6970*/  DMUL R56, R36, R56 ;  /* 0x0000003824387228 */ /* 0x000fe40000000000 */
[----:B------:R-:W-:-:S04]  /*6980*/  DMUL R54, R60, R54 ;  /* 0x000000363c367228 */ /* 0x000fc80000000000 */
[----:B------:R-:W-:Y:S02]  /*6990*/  DMUL R42, R60, R42 ;  /* 0x0000002a3c2a7228 */ /* 0x000fe40000000000 */
[----:B------:R-:W-:Y:S02]  /*69a0*/  DFMA R44, R24, R44, R56 ;  /* 0x0000002c182c722b */ /* 0x000fe40000000038 */
[----:B------:R-:W-:Y:S01]  /*69b0*/  DFMA R50, R12, R50, R54 ;  /* 0x000000320c32722b */ /* 0x000fe20000000036 */
[----:B-----5:R-:W-:-:S05]  /*69c0*/  IADD3 R57, PT, PT, R21, R62, RZ ;  /* 0x0000003e15397210 */ /* 0x020fca0007ffe0ff */
[----:B------:R-:W-:-:S06]  /*69d0*/  IMAD.WIDE R56, R57, 0x8, R32 ;  /* 0x0000000839387825 */ /* 0x000fcc00078e0220 */
[----:B------:R-:W5:Y:S01]  /*69e0*/  LDG.E.64 R56, desc[UR14][R56.64] ;  /* 0x0000000e38387981 */ /* 0x000f62000c1e1b00 */
[C---:B----4-:R-:W-:Y:S01]  /*69f0*/  IADD3 R55, PT, PT, R21.reuse, R2, RZ ;  /* 0x0000000215377210 */ /* 0x050fe20007ffe0ff */
[----:B------:R-:W-:Y:S01]  /*6a00*/  DFMA R2, R12, R44, R42 ;  /* 0x0000002c0c02722b */ /* 0x000fe2000000002a */
[----:B---3--:R-:W-:-:S03]  /*6a10*/  IADD3 R11, PT, PT, R21, R10, RZ ;  /* 0x0000000a150b7210 */ /* 0x008fc60007ffe0ff */
[----:B------:R-:W-:-:S04]  /*6a20*/  IMAD.WIDE R54, R55, 0x8, R32 ;  /* 0x0000000837367825 */ /* 0x000fc800078e0220 */
[----:B------:R-:W-:Y:S01]  /*6a30*/  DMUL R2, R34, R2 ;  /* 0x0000000222027228 */ /* 0x000fe20000000000 */
[----:B--2---:R-:W-:Y:S02]  /*6a40*/  IMAD.IADD R43, R21, 0x1, R8 ;  /* 0x00000001152b7824 */ /* 0x004fe400078e0208 */
[----:B------:R0:W2:Y:S01]  /*6a50*/  LDG.E.64 R8, desc[UR14][R54.64] ;  /* 0x0000000e36087981 */ /* 0x0000a2000c1e1b00 */
[----:B------:R-:W-:-:S04]  /*6a60*/  IMAD.WIDE R10, R11, 0x8, R32 ;  /* 0x000000080b0a7825 */ /* 0x000fc800078e0220 */
[----:B------:R-:W-:Y:S02]  /*6a70*/  DFMA R50, R16, R50, R2 ;  /* 0x000000321032722b */ /* 0x000fe40000000002 */
[----:B------:R-:W3:Y:S01]  /*6a80*/  LDG.E R2, desc[UR14][R28.64+0x394] ;  /* 0x0003940e1c027981 */ /* 0x000ee2000c1e1900 */
[--C-:B------:R-:W-:Y:S01]  /*6a90*/  IMAD.WIDE R42, R43, 0x8, R32.reuse ;  /* 0x000000082b2a7825 */ /* 0x100fe200078e0220 */
[----:B------:R-:W-:Y:S02]  /*6aa0*/  IADD3 R45, PT, PT, R21, R20, RZ ;  /* 0x00000014152d7210 */ /* 0x000fe40007ffe0ff */
[----:B------:R-:W4:Y:S04]  /*6ab0*/  LDG.E.64 R10, desc[UR14][R10.64] ;  /* 0x0000000e0a0a7981 */ /* 0x000f28000c1e1b00 */
[----:B------:R-:W5:Y:S01]  /*6ac0*/  LDG.E R20, desc[UR14][R28.64+0x390] ;  /* 0x0003900e1c147981 */ /* 0x000f62000c1e1900 */
[----:B------:R-:W-:-:S03]  /*6ad0*/  IMAD.WIDE R44, R45, 0x8, R32 ;  /* 0x000000082d2c7825 */ /* 0x000fc600078e0220 */
[----:B------:R-:W5:Y:S01]  /*6ae0*/  LDG.E.64 R42, desc[UR14][R42.64] ;  /* 0x0000000e2a2a7981 */ /* 0x000f62000c1e1b00 */
[----:B0-----:R-:W-:-:S03]  /*6af0*/  IADD3 R55, PT, PT, R21, R58, RZ ;  /* 0x0000003a15377210 */ /* 0x001fc60007ffe0ff */
[----:B------:R-:W5:Y:S02]  /*6b00*/  LDG.E.64 R44, desc[UR14][R44.64] ;  /* 0x0000000e2c2c7981 */ /* 0x000f64000c1e1b00 */
[----:B------:R-:W-:Y:S02]  /*6b10*/  IMAD.WIDE R54, R55, 0x8, R32 ;  /* 0x0000000837367825 */ /* 0x000fe400078e0220 */
[----:B------:R-:W5:Y:S04]  /*6b20*/  LDG.E R58, desc[UR14][R28.64+0x3a0] ;  /* 0x0003a00e1c3a7981 */ /* 0x000f68000c1e1900 */
[----:B------:R-:W5:Y:S01]  /*6b30*/  LDG.E.64 R54, desc[UR14][R54.64] ;  /* 0x0000000e36367981 */ /* 0x000f62000c1e1b00 */
[----:B--2---:R-:W-:Y:S01]  /*6b40*/  DMUL R8, R46, R8 ;  /* 0x000000082e087228 */ /* 0x004fe20000000000 */
[----:B---3--:R-:W-:-:S02]  /*6b50*/  IMAD.IADD R65, R21, 0x1, R2 ;  /* 0x0000000115417824 */ /* 0x008fc400078e0202 */
[----:B------:R-:W2:Y:S02]  /*6b60*/  LDG.E R2, desc[UR14][R28.64+0x3a4] ;  /* 0x0003a40e1c027981 */ /* 0x000ea4000c1e1900 */
[----:B------:R-:W-:Y:S01]  /*6b70*/  IMAD.WIDE R64, R65, 0x8, R32 ;  /* 0x0000000841407825 */ /* 0x000fe200078e0220 */
[----:B----4-:R-:W-:Y:S01]  /*6b80*/  DMUL R10, R46, R10 ;  /* 0x0000000a2e0a7228 */ /* 0x010fe20000000000 */
[----:B-----5:R-:W-:Y:S02]  /*6b90*/  IADD3 R63, PT, PT, R21, R20, RZ ;  /* 0x00000014153f7210 */ /* 0x020fe40007ffe0ff */
[----:B------:R-:W3:Y:S01]  /*6ba0*/  LDG.E R20, desc[UR14][R28.64+0x3ac] ;  /* 0x0003ac0e1c147981 */ /* 0x000ee2000c1e1900 */
[----:B------:R-:W-:-:S03]  /*6bb0*/  DFMA R42, R52, R42, R8 ;  /* 0x0000002a342a722b */ /* 0x000fc60000000008 */
[----:B------:R-:W4:Y:S01]  /*6bc0*/  LDG.E.64 R8, desc[UR14][R64.64] ;  /* 0x0000000e40087981 */ /* 0x000f22000c1e1b00 */
[----:B------:R-:W-:Y:S01]  /*6bd0*/  IMAD.WIDE R62, R63, 0x8, R32 ;  /* 0x000000083f3e7825 */ /* 0x000fe200078e0220 */
[----:B------:R-:W-:-:S04]  /*6be0*/  DFMA R44, R52, R44, R10 ;  /* 0x0000002c342c722b */ /* 0x000fc8000000000a */
[----:B------:R-:W5:Y:S01]  /*6bf0*/  LDG.E.64 R10, desc[UR14][R62.64] ;  /* 0x0000000e3e0a7981 */ /* 0x000f62000c1e1b00 */
[----:B------:R-:W-:-:S08]  /*6c00*/  DMUL R54, R46, R54 ;  /* 0x000000362e367228 */ /* 0x000fd00000000000 */
[----:B------:R-:W-:Y:S02]  /*6c10*/  DFMA R56, R52, R56, R54 ;  /* 0x000000383438722b */ /* 0x000fe40000000036 */
[----:B------:R-:W3:Y:S01]  /*6c20*/  LDG.E R54, desc[UR14][R28.64+0x3a8] ;  /* 0x0003a80e1c367981 */ /* 0x000ee2000c1e1900 */
[----:B------:R-:W-:Y:S01]  /*6c30*/  DMUL R44, R48, R44 ;  /* 0x0000002c302c7228 */ /* 0x000fe20000000000 */
[----:B------:R-:W-:-:S07]  /*6c40*/  IADD3 R59, PT, PT, R21, R58, RZ ;  /* 0x0000003a153b7210 */ /* 0x000fce0007ffe0ff */
[----:B------:R-:W-:Y:S01]  /*6c50*/  DFMA R42, R40, R42, R44 ;  /* 0x0000002a282a722b */ /* 0x000fe2000000002c */
[----:B------:R-:W-:Y:S01]  /*6c60*/  IMAD.WIDE R58, R59, 0x8, R32 ;  /* 0x000000083b3a7825 */ /* 0x000fe200078e0220 */
[----:B------:R-:W-:Y:S02]  /*6c70*/  DMUL R56, R48, R56 ;  /* 0x0000003830387228 */ /* 0x000fe40000000000 */
[----:B----4-:R-:W-:-:S08]  /*6c80*/  DMUL R8, R46, R8 ;  /* 0x000000082e087228 */ /* 0x010fd00000000000 */
[----:B-----5:R-:W-:Y:S01]  /*6c90*/  DFMA R10, R52, R10, R8 ;  /* 0x0000000a340a722b */ /* 0x020fe20000000008 */
[C---:B--2---:R-:W-:Y:S02]  /*6ca0*/  IADD3 R9, PT, PT, R21.reuse, R2, RZ ;  /* 0x0000000215097210 */ /* 0x044fe40007ffe0ff */
[----:B---3--:R-:W-:Y:S01]  /*6cb0*/  IADD3 R45, PT, PT, R21, R20, RZ ;  /* 0x00000014152d7210 */ /* 0x008fe20007ffe0ff */
[----:B------:R-:W2:Y:S02]  /*6cc0*/  LDG.E R2, desc[UR14][R28.64+0x3b0] ;  /* 0x0003b00e1c027981 */ /* 0x000ea4000c1e1900 */
[--C-:B------:R-:W-:Y:S02]  /*6cd0*/  IMAD.WIDE R8, R9, 0x8, R32.reuse ;  /* 0x0000000809087825 */ /* 0x100fe400078e0220 */
[----:B------:R-:W3:Y:S04]  /*6ce0*/  LDG.E R20, desc[UR14][R28.64+0x3b4] ;  /* 0x0003b40e1c147981 */ /* 0x000ee8000c1e1900 */
[----:B------:R-:W4:Y:S01]  /*6cf0*/  LDG.E.64 R8, desc[UR14][R8.64] ;  /* 0x0000000e08087981 */ /* 0x000f22000c1e1b00 */
[----:B------:R-:W-:-:S04]  /*6d00*/  IMAD.WIDE R44, R45, 0x8, R32 ;  /* 0x000000082d2c7825 */ /* 0x000fc800078e0220 */
[----:B------:R-:W-:Y:S02]  /*6d10*/  IMAD.IADD R63, R21, 0x1, R54 ;  /* 0x00000001153f7824 */ /* 0x000fe400078e0236 */
[----:B------:R2:W5:Y:S04]  /*6d20*/  LDG.E.64 R54, desc[UR14][R58.64] ;  /* 0x0000000e3a367981 */ /* 0x000568000c1e1b00 */
[----:B------:R-:W5:Y:S01]  /*6d30*/  LDG.E.64 R44, desc[UR14][R44.64] ;  /* 0x0000000e2c2c7981 */ /* 0x000f62000c1e1b00 */
[----:B------:R-:W-:Y:S01]  /*6d40*/  IMAD.WIDE R62, R63, 0x8, R32 ;  /* 0x000000083f3e7825 */ /* 0x000fe200078e0220 */
[----:B------:R-:W-:-:S04]  /*6d50*/  DFMA R10, R40, R10, R56 ;  /* 0x0000000a280a722b */ /* 0x000fc80000000038 */
[----:B------:R-:W5:Y:S01]  /*6d60*/  LDG.E.64 R56, desc[UR14][R62.64] ;  /* 0x0000000e3e387981 */ /* 0x000f62000c1e1b00 */
[----:B---3--:R-:W-:Y:S01]  /*6d70*/  IADD3 R65, PT, PT, R21, R20, RZ ;  /* 0x0000001415417210 */ /* 0x008fe20007ffe0ff */
[----:B----4-:R-:W-:-:S04]  /*6d80*/  DMUL R8, R46, R8 ;  /* 0x000000082e087228 */ /* 0x010fc80000000000 */
[--C-:B------:R-:W-:Y:S01]  /*6d90*/  IMAD.WIDE R64, R65, 0x8, R32.reuse ;  /* 0x0000000841407825 */ /* 0x100fe200078e0220 */
[----:B--2---:R-:W-:Y:S01]  /*6da0*/  IADD3 R59, PT, PT, R21, R2, RZ ;  /* 0x00000002153b7210 */ /* 0x004fe20007ffe0ff */
[----:B------:R-:W2:Y:S04]  /*6db0*/  LDG.E R20, desc[UR14][R28.64+0x3b8] ;  /* 0x0003b80e1c147981 */ /* 0x000ea8000c1e1900 */
[----:B------:R-:W3:Y:S01]  /*6dc0*/  LDG.E R2, desc[UR14][R28.64+0x3bc] ;  /* 0x0003bc0e1c027981 */ /* 0x000ee2000c1e1900 */
[----:B-----5:R-:W-:Y:S02]  /*6dd0*/  DFMA R54, R52, R54, R8 ;  /* 0x000000363436722b */ /* 0x020fe40000000008 */
[----:B------:R-:W-:Y:S01]  /*6de0*/  DMUL R8, R46, R44 ;  /* 0x0000002c2e087228 */ /* 0x000fe20000000000 */
[----:B------:R-:W4:Y:S01]  /*6df0*/  LDG.E.64 R44, desc[UR14][R64.64] ;  /* 0x0000000e402c7981 */ /* 0x000f22000c1e1b00 */
[----:B------:R-:W-:-:S06]  /*6e00*/  IMAD.WIDE R58, R59, 0x8, R32 ;  /* 0x000000083b3a7825 */ /* 0x000fcc00078e0220 */
[----:B------:R-:W-:Y:S02]  /*6e10*/  DFMA R56, R52, R56, R8 ;  /* 0x000000383438722b */ /* 0x000fe40000000008 */
[----:B------:R-:W5:Y:S04]  /*6e20*/  LDG.E.64 R8, desc[UR14][R58.64] ;  /* 0x0000000e3a087981 */ /* 0x000f68000c1e1b00 */
[----:B------:R-:W2:Y:S01]  /*6e30*/  LDG.E R58, desc[UR14][R28.64+0x3c4] ;  /* 0x0003c40e1c3a7981 */ /* 0x000ea2000c1e1900 */
[----:B---3--:R-:W-:Y:S01]  /*6e40*/  IADD3 R63, PT, PT, R21, R2, RZ ;  /* 0x00000002153f7210 */ /* 0x008fe20007ffe0ff */
[----:B----4-:R-:W-:-:S04]  /*6e50*/  DMUL R44, R46, R44 ;  /* 0x0000002c2e2c7228 */ /* 0x010fc80000000000 */
[----:B------:R-:W-:-:S05]  /*6e60*/  IMAD.WIDE R62, R63, 0x8, R32 ;  /* 0x000000083f3e7825 */ /* 0x000fca00078e0220 */
[----:B------:R-:W3:Y:S01]  /*6e70*/  LDG.E.64 R2, desc[UR14][R62.64] ;  /* 0x0000000e3e027981 */ /* 0x000ee2000c1e1b00 */
[----:B-----5:R-:W-:Y:S01]  /*6e80*/  DFMA R44, R52, R8, R44 ;  /* 0x00000008342c722b */ /* 0x020fe2000000002c */
[----:B--2---:R-:W-:Y:S01]  /*6e90*/  IADD3 R9, PT, PT, R21, R20, RZ ;  /* 0x0000001415097210 */ /* 0x004fe20007ffe0ff */
[----:B------:R-:W-:Y:S01]  /*6ea0*/  DMUL R10, R36, R10 ;  /* 0x0000000a240a7228 */ /* 0x000fe20000000000 */
[----:B------:R-:W2:Y:S03]  /*6eb0*/  LDG.E R20, desc[UR14][R28.64+0x3c0] ;  /* 0x0003c00e1c147981 */ /* 0x000ea6000c1e1900 */
[----:B------:R-:W-:-:S05]  /*6ec0*/  IMAD.WIDE R64, R9, 0x8, R32 ;  /* 0x0000000809407825 */ /* 0x000fca00078e0220 */
[----:B------:R-:W4:Y:S01]  /*6ed0*/  LDG.E.64 R8, desc[UR14][R64.64] ;  /* 0x0000000e40087981 */ /* 0x000f22000c1e1b00 */
[----:B---3--:R-:W-:-:S08]  /*6ee0*/  DMUL R2, R46, R2 ;  /* 0x000000022e027228 */ /* 0x008fd00000000000 */
[----:B----4-:R-:W-:Y:S01]  /*6ef0*/  DFMA R2, R52, R8, R2 ;  /* 0x000000083402722b */ /* 0x010fe20000000002 */
[----:B------:R-:W3:Y:S07]  /*6f00*/  LDG.E R8, desc[UR14][R28.64+0x3cc] ;  /* 0x0003cc0e1c087981 */ /* 0x000eee000c1e1900 */
[----:B------:R-:W-:-:S08]  /*6f10*/  DMUL R2, R48, R2 ;  /* 0x0000000230027228 */ /* 0x000fd00000000000 */
[----:B------:R-:W-:Y:S02]  /*6f20*/  DFMA R44, R40, R44, R2 ;  /* 0x0000002c282c722b */ /* 0x000fe40000000002 */
[----:B------:R-:W4:Y:S01]  /*6f30*/  LDG.E R2, desc[UR14][R28.64+0x3c8] ;  /* 0x0003c80e1c027981 */ /* 0x000f22000c1e1900 */
[----:B------:R-:W-:Y:S02]  /*6f40*/  DMUL R56, R48, R56 ;  /* 0x0000003830387228 */ /* 0x000fe40000000000 */
[----:B------:R-:W-:-:S03]  /*6f50*/  DFMA R10, R24, R42, R10 ;  /* 0x0000002a180a722b */ /* 0x000fc6000000000a */
[----:B------:R-:W-:Y:S01]  /*6f60*/  DMUL R42, R36, R44 ;  /* 0x0000002c242a7228 */ /* 0x000fe20000000000 */
[----:B------:R-:W-:Y:S02]  /*6f70*/  IMAD.IADD R3, R21, 0x1, R58 ;  /* 0x0000000115037824 */ /* 0x000fe400078e023a */
[----:B------:R-:W-:Y:S02]  /*6f80*/  DFMA R54, R40, R54, R56 ;  /* 0x000000362836722b */ /* 0x000fe40000000038 */
[----:B------:R-:W-:Y:S01]  /*6f90*/  IMAD.WIDE R44, R3, 0x8, R32 ;  /* 0x00000008032c7825 */ /* 0x000fe200078e0220 */
[----:B------:R-:W5:Y:S01]  /*6fa0*/  LDG.E R56, desc[UR14][R28.64+0x3d0] ;  /* 0x0003d00e1c387981 */ /* 0x000f62000c1e1900 */
[----:B--2---:R-:W-:-:S03]  /*6fb0*/  IADD3 R59, PT, PT, R21, R20, RZ ;  /* 0x00000014153b7210 */ /* 0x004fc60007ffe0ff */
[----:B------:R-:W2:Y:S01]  /*6fc0*/  LDG.E R20, desc[UR14][R28.64+0x3dc] ;  /* 0x0003dc0e1c147981 */ /* 0x000ea2000c1e1900 */
[----:B---3--:R-:W-:-:S03]  /*6fd0*/  IADD3 R63, PT, PT, R21, R8, RZ ;  /* 0x00000008153f7210 */ /* 0x008fc60007ffe0ff */
[----:B------:R-:W3:Y:S02]  /*6fe0*/  LDG.E.64 R44, desc[UR14][R44.64] ;  /* 0x0000000e2c2c7981 */ /* 0x000ee4000c1e1b00 */
[----:B------:R-:W-:Y:S01]  /*6ff0*/  IMAD.WIDE R62, R63, 0x8, R32 ;  /* 0x000000083f3e7825 */ /* 0x000fe200078e0220 */
[----:B------:R-:W-:Y:S01]  /*7000*/  DFMA R8, R24, R54, R42 ;  /* 0x000000361808722b */ /* 0x000fe2000000002a */
[----:B------:R-:W2:Y:S01]  /*7010*/  LDG.E R42, desc[UR14][R28.64+0x3d4] ;  /* 0x0003d40e1c2a7981 */ /* 0x000ea2000c1e1900 */
[----:B----4-:R-:W-:-:S03]  /*7020*/  IADD3 R65, PT, PT, R21, R2, RZ ;  /* 0x0000000215417210 */ /* 0x010fc60007ffe0ff */
[----:B------:R-:W4:Y:S02]  /*7030*/  LDG.E.64 R2, desc[UR14][R62.64] ;  /* 0x0000000e3e027981 */ /* 0x000f24000c1e1b00 */
[----:B------:R-:W-:-:S05]  /*7040*/  IMAD.WIDE R64, R65, 0x8, R32 ;  /* 0x0000000841407825 */ /* 0x000fca00078e0220 */
[----:B------:R-:W3:Y:S01]  /*7050*/  LDG.E.64 R54, desc[UR14][R64.64] ;  /* 0x0000000e40367981 */ /* 0x000ee2000c1e1b00 */
[----:B------:R-:W-:-:S06]  /*7060*/  IMAD.WIDE R58, R59, 0x8, R32 ;  /* 0x000000083b3a7825 */ /* 0x000fcc00078e0220 */
[----:B------:R-:W3:Y:S01]  /*7070*/  LDG.E.64 R58, desc[UR14][R58.64] ;  /* 0x0000000e3a3a7981 */ /* 0x000ee2000c1e1b00 */
[----:B-----5:R-:W-:-:S04]  /*7080*/  IMAD.IADD R57, R21, 0x1, R56 ;  /* 0x0000000115397824 */ /* 0x020fc800078e0238 */
[----:B------:R-:W-:-:S06]  /*7090*/  IMAD.WIDE R56, R57, 0x8, R32 ;  /* 0x0000000839387825 */ /* 0x000fcc00078e0220 */
[----:B------:R-:W5:Y:S01]  /*70a0*/  LDG.E.64 R56, desc[UR14][R56.64] ;  /* 0x0000000e38387981 */ /* 0x000f62000c1e1b00 */
[----:B--2---:R-:W-:Y:S01]  /*70b0*/  IADD3 R43, PT, PT, R21, R42, RZ ;  /* 0x0000002a152b7210 */ /* 0x004fe20007ffe0ff */
[----:B----4-:R-:W-:-:S04]  /*70c0*/  DMUL R2, R46, R2 ;  /* 0x000000022e027228 */ /* 0x010fc80000000000 */
[----:B------:R-:W-:-:S06]  /*70d0*/  IMAD.WIDE R42, R43, 0x8, R32 ;  /* 0x000000082b2a7825 */ /* 0x000fcc00078e0220 */
[----:B------:R-:W2:Y:S01]  /*70e0*/  LDG.E.64 R42, desc[UR14][R42.64] ;  /* 0x0000000e2a2a7981 */ /* 0x000ea2000c1e1b00 */
[----:B---3--:R-:W-:-:S03]  /*70f0*/  DFMA R54, R52, R54, R2 ;  /* 0x000000363436722b */ /* 0x008fc60000000002 */
[----:B------:R-:W3:Y:S01]  /*7100*/  LDG.E R2, desc[UR14][R28.64+0x3d8] ;  /* 0x0003d80e1c027981 */ /* 0x000ee2000c1e1900 */
[----:B------:R-:W-:-:S08]  /*7110*/  DMUL R44, R46, R44 ;  /* 0x0000002c2e2c7228 */ /* 0x000fd00000000000 */
[----:B------:R-:W-:Y:S01]  /*7120*/  DFMA R44, R52, R58, R44 ;  /* 0x0000003a342c722b */ /* 0x000fe2000000002c */
[----:B------:R-:W-:Y:S01]  /*7130*/  IADD3 R59, PT, PT, R21, R20, RZ ;  /* 0x00000014153b7210 */ /* 0x000fe20007ffe0ff */
[----:B------:R-:W-:Y:S01]  /*7140*/  DMUL R54, R48, R54 ;  /* 0x0000003630367228 */ /* 0x000fe20000000000 */
[----:B------:R-:W4:Y:S03]  /*7150*/  LDG.E R20, desc[UR14][R28.64+0x3f8] ;  /* 0x0003f80e1c147981 */ /* 0x000f26000c1e1900 */
[----:B------:R-:W-:-:S04]  /*7160*/  IMAD.WIDE R58, R59, 0x8, R32 ;  /* 0x000000083b3a7825 */ /* 0x000fc800078e0220 */
[----:B------:R-:W-:Y:S02]  /*7170*/  DFMA R44, R40, R44, R54 ;  /* 0x0000002c282c722b */ /* 0x000fe40000000036 */
[----:B--2---:R-:W-:Y:S01]  /*7180*/  DMUL R42, R46, R42 ;  /* 0x0000002a2e2a7228 */ /* 0x004fe20000000000 */
[----:B---3--:R-:W-:Y:S02]  /*7190*/  IADD3 R63, PT, PT, R21, R2, RZ ;  /* 0x00000002153f7210 */ /* 0x008fe40007ffe0ff */
[----:B------:R-:W2:Y:S03]  /*71a0*/  LDG.E.64 R2, desc[UR14][R58.64] ;  /* 0x0000000e3a027981 */ /* 0x000ea6000c1e1b00 */
[----:B------:R-:W-:Y:S02]  /*71b0*/  IMAD.WIDE R62, R63, 0x8, R32 ;  /* 0x000000083f3e7825 */ /* 0x000fe400078e0220 */
[----:B-----5:R-:W-:Y:S01]  /*71c0*/  DFMA R42, R52, R56, R42 ;  /* 0x00000038342a722b */ /* 0x020fe2000000002a */
[----:B------:R-:W3:Y:S04]  /*71d0*/  LDG.E R56, desc[UR14][R28.64+0x3fc] ;  /* 0x0003fc0e1c387981 */ /* 0x000ee8000c1e1900 */
[----:B------:R-:W5:Y:S01]  /*71e0*/  LDG.E.64 R54, desc[UR14][R62.64] ;  /* 0x0000000e3e367981 */ /* 0x000f62000c1e1b00 */
[----:B----4-:R-:W-:-:S03]  /*71f0*/  IADD3 R65, PT, PT, R21, R20, RZ ;  /* 0x0000001415417210 */ /* 0x010fc60007ffe0ff */
[----:B------:R-:W4:Y:S02]  /*7200*/  LDG.E R20, desc[UR14][R28.64+0x3e0] ;  /* 0x0003e00e1c147981 */ /* 0x000f24000c1e1900 */
[----:B------:R-:W-:Y:S01]  /*7210*/  IMAD.WIDE R64, R65, 0x8, R32 ;  /* 0x0000000841407825 */ /* 0x000fe200078e0220 */
[----:B--2---:R-:W-:-:S08]  /*7220*/  DMUL R2, R46, R2 ;  /* 0x000000022e027228 */ /* 0x004fd00000000000 */
[----:B-----5:R-:W-:Y:S01]  /*7230*/  DFMA R54, R52, R54, R2 ;  /* 0x000000363436722b */ /* 0x020fe20000000002 */
[----:B---3--:R-:W-:Y:S02]  /*7240*/  IADD3 R3, PT, PT, R21, R56, RZ ;  /* 0x0000003815037210 */ /* 0x008fe40007ffe0ff */
[----:B------:R-:W2:Y:S03]  /*7250*/  LDG.E R56, desc[UR14][R28.64+0x3e4] ;  /* 0x0003e40e1c387981 */ /* 0x000ea6000c1e1900 */
[----:B------:R-:W-:Y:S02]  /*7260*/  IMAD.WIDE R58, R3, 0x8, R32 ;  /* 0x00000008033a7825 */ /* 0x000fe400078e0220 */
[----:B------:R-:W-:-:S03]  /*7270*/  DMUL R54, R48, R54 ;  /* 0x0000003630367228 */ /* 0x000fc60000000000 */
[----:B------:R4:W3:Y:S05]  /*7280*/  LDG.E.64 R2, desc[UR14][R58.64] ;  /* 0x0000000e3a027981 */ /* 0x0008ea000c1e1b00 */
[----:B------:R-:W-:Y:S01]  /*7290*/  DFMA R54, R40, R42, R54 ;  /* 0x0000002a2836722b */ /* 0x000fe20000000036 */
[----:B------:R-:W5:Y:S07]  /*72a0*/  LDG.E.64 R42, desc[UR14][R64.64] ;  /* 0x0000000e402a7981 */ /* 0x000f6e000c1e1b00 */
[----:B------:R-:W-:Y:S01]  /*72b0*/  DMUL R54, R36, R54 ;  /* 0x0000003624367228 */ /* 0x000fe20000000000 */
[----:B----4-:R-:W-:-:S02]  /*72c0*/  IADD3 R59, PT, PT, R21, R20, RZ ;  /* 0x00000014153b7210 */ /* 0x010fc40007ffe0ff */
[----:B------:R-:W4:Y:S05]  /*72d0*/  LDG.E R20, desc[UR14][R28.64+0x3e8] ;  /* 0x0003e80e1c147981 */ /* 0x000f2a000c1e1900 */
[----:B------:R-:W-:Y:S01]  /*72e0*/  DFMA R44, R24, R44, R54 ;  /* 0x0000002c182c722b */ /* 0x000fe20000000036 */
[----:B------:R-:W-:-:S04]  /*72f0*/  IMAD.WIDE R58, R59, 0x8, R32 ;  /* 0x000000083b3a7825 */ /* 0x000fc800078e0220 */
[----:B--2---:R-:W-:Y:S02]  /*7300*/  IMAD.IADD R63, R21, 0x1, R56 ;  /* 0x00000001153f7824 */ /* 0x004fe400078e0238 */
[----:B------:R-:W2:Y:S02]  /*7310*/  LDG.E R56, desc[UR14][R28.64+0x3ec] ;  /* 0x0003ec0e1c387981 */ /* 0x000ea4000c1e1900 */
[----:B------:R-:W-:Y:S01]  /*7320*/  IMAD.WIDE R62, R63, 0x8, R32 ;  /* 0x000000083f3e7825 */ /* 0x000fe200078e0220 */
[----:B---3--:R-:W-:-:S04]  /*7330*/  DMUL R2, R46, R2 ;  /* 0x000000022e027228 */ /* 0x008fc80000000000 */
[----:B------:R0:W3:Y:S04]  /*7340*/  LDG.E.64 R54, desc[UR14][R62.64] ;  /* 0x0000000e3e367981 */ /* 0x0000e8000c1e1b00 */
[----:B-----5:R-:W-:Y:S02]  /*7350*/  DFMA R42, R52, R42, R2 ;  /* 0x0000002a342a722b */ /* 0x020fe40000000002 */
[----:B------:R-:W5:Y:S01]  /*7360*/  LDG.E.64 R2, desc[UR14][R58.64] ;  /* 0x0000000e3a027981 */ /* 0x000f62000c1e1b00 */
[----:B----4-:R-:W-:-:S03]  /*7370*/  IADD3 R57, PT, PT, R21, R20, RZ ;  /* 0x0000001415397210 */ /* 0x010fc60007ffe0ff */
[----:B------:R-:W4:Y:S02]  /*7380*/  LDG.E R20, desc[UR14][R28.64+0x3f0] ;  /* 0x0003f00e1c147981 */ /* 0x000f24000c1e1900 */
[----:B0-----:R-:W-:Y:S01]  /*7390*/  IMAD.WIDE R62, R57, 0x8, R32 ;  /* 0x00000008393e7825 */ /* 0x001fe200078e0220 */
[----:B---3--:R-:W-:-:S08]  /*73a0*/  DMUL R54, R46, R54 ;  /* 0x000000362e367228 */ /* 0x008fd00000000000 */
[----:B-----5:R-:W-:Y:S01]  /*73b0*/  DFMA R2, R52, R2, R54 ;  /* 0x000000023402722b */ /* 0x020fe20000000036 */
[----:B--2---:R-:W-:Y:S02]  /*73c0*/  IADD3 R55, PT, PT, R21, R56, RZ ;  /* 0x0000003815377210 */ /* 0x004fe40007ffe0ff */
[----:B------:R-:W2:Y:S03]  /*73d0*/  LDG.E.64 R56, desc[UR14][R62.64] ;  /* 0x0000000e3e387981 */ /* 0x000ea6000c1e1b00 */
[----:B------:R-:W-:-:S06]  /*73e0*/  IMAD.WIDE R54, R55, 0x8, R32 ;  /* 0x0000000837367825 */ /* 0x000fcc00078e0220 */
[----:B------:R-:W3:Y:S02]  /*73f0*/  LDG.E.64 R54, desc[UR14][R54.64] ;  /* 0x0000000e36367981 */ /* 0x000ee4000c1e1b00 */
[----:B---3--:R-:W-:-:S08]  /*7400*/  DMUL R58, R46, R54 ;  /* 0x000000362e3a7228 */ /* 0x008fd00000000000 */
[----:B--2---:R-:W-:Y:S02]  /*7410*/  DFMA R56, R52, R56, R58 ;  /* 0x000000383438722b */ /* 0x004fe4000000003a */
[----:B------:R-:W2:Y:S01]  /*7420*/  LDG.E R58, desc[UR14][R28.64+0x3f4] ;  /* 0x0003f40e1c3a7981 */ /* 0x000ea2000c1e1900 */
[C---:B----4-:R-:W-:Y:S01]  /*7430*/  IMAD.IADD R59, R21.reuse, 0x1, R20 ;  /* 0x00000001153b7824 */ /* 0x050fe200078e0214 */
[----:B--2---:R-:W-:-:S05]  /*7440*/  IADD3 R65, PT, PT, R21, R58, RZ ;  /* 0x0000003a15417210 */ /* 0x004fca0007ffe0ff */
[----:B------:R-:W-:-:S04]  /*7450*/  IMAD.WIDE R20, R65, 0x8, R32 ;  /* 0x0000000841147825 */ /* 0x000fc800078e0220 */
[----:B------:R-:W-:Y:S02]  /*7460*/  IMAD.WIDE R32, R59, 0x8, R32 ;  /* 0x000000083b207825 */ /* 0x000fe400078e0220 */
[----:B------:R-:W2:Y:S04]  /*7470*/  LDG.E.64 R20, desc[UR14][R20.64] ;  /* 0x0000000e14147981 */ /* 0x000ea8000c1e1b00 */
[----:B------:R-:W3:Y:S01]  /*7480*/  LDG.E.64 R32, desc[UR14][R32.64] ;  /* 0x0000000e20207981 */ /* 0x000ee2000c1e1b00 */
[C---:B------:R-:W-:Y:S02]  /*7490*/  DMUL R42, R48.reuse, R42 ;  /* 0x0000002a302a7228 */ /* 0x040fe40000000000 */
[----:B------:R-:W-:-:S08]  /*74a0*/  DMUL R56, R48, R56 ;  /* 0x0000003830387228 */ /* 0x000fd00000000000 */
[----:B------:R-:W-:Y:S02]  /*74b0*/  DFMA R2, R40, R2, R56 ;  /* 0x000000022802722b */ /* 0x000fe40000000038 */
[----:B------:R-:W-:-:S08]  /*74c0*/  DMUL R8, R60, R8 ;  /* 0x000000083c087228 */ /* 0x000fd00000000000 */
[----:B------:R-:W-:Y:S01]  /*74d0*/  DFMA R8, R12, R10, R8 ;  /* 0x0000000a0c08722b */ /* 0x000fe20000000008 */
[----:B------:R-:W-:Y:S08]  /*74e0*/  F2I.F64.FLOOR R10, R4 ;  /* 0x00000004000a7311 */ /* 0x000ff00000305100 */
[----:B------:R-:W-:Y:S01]  /*74f0*/  F2I.F64.FLOOR R11, R6 ;  /* 0x00000006000b7311 */ /* 0x000fe20000305100 */
[----:B------:R-:W-:-:S04]  /*7500*/  IADD3 R0, PT, PT, R0, UR4, RZ ;  /* 0x0000000400007c10 */ /* 0x000fc8000fffe0ff */
[----:B------:R-:W-:Y:S01]  /*7510*/  ISETP.GE.AND P0, PT, R0, UR49, PT ;  /* 0x0000003100007c0c */ /* 0x000fe2000bf06270 */
[----:B--2---:R-:W-:-:S08]  /*7520*/  DMUL R46, R46, R20 ;  /* 0x000000142e2e7228 */ /* 0x004fd00000000000 */
[----:B---3--:R-:W-:-:S08]  /*7530*/  DFMA R46, R52, R32, R46 ;  /* 0x00000020342e722b */ /* 0x008fd0000000002e */
[----:B------:R-:W-:-:S08]  /*7540*/  DFMA R42, R40, R46, R42 ;  /* 0x0000002e282a722b */ /* 0x000fd0000000002a */
[----:B------:R-:W-:-:S08]  /*7550*/  DMUL R42, R36, R42 ;  /* 0x0000002a242a7228 */ /* 0x000fd00000000000 */
[----:B------:R-:W-:Y:S01]  /*7560*/  DFMA R2, R24, R2, R42 ;  /* 0x000000021802722b */ /* 0x000fe2000000002a */
[----:B------:R-:W0:Y:S07]  /*7570*/  F2I.F64.FLOOR R20, R4 ;  /* 0x0000000400147311 */ /* 0x000e2e0000305100 */
[----:B------:R-:W-:-:S08]  /*7580*/  DMUL R2, R60, R2 ;  /* 0x000000023c027228 */ /* 0x000fd00000000000 */
[----:B------:R-:W-:Y:S01]  /*7590*/  DFMA R2, R12, R44, R2 ;  /* 0x0000002c0c02722b */ /* 0x000fe20000000002 */
[----:B0-----:R-:W-:-:S07]  /*75a0*/  VIMNMX R20, PT, PT, R20, UR6, PT ;  /* 0x0000000614147c48 */ /* 0x001fce000bfe0100 */
[----:B------:R-:W-:Y:S01]  /*75b0*/  DMUL R2, R34, R2 ;  /* 0x0000000222027228 */ /* 0x000fe20000000000 */
[----:B------:R-:W0:Y:S07]  /*75c0*/  I2F.F64 R12, R20 ;  /* 0x00000014000c7312 */ /* 0x000e2e0000201c00 */
[----:B------:R-:W-:Y:S01]  /*75d0*/  DFMA R2, R16, R8, R2 ;  /* 0x000000081002722b */ /* 0x000fe20000000002 */
[----:B------:R-:W-:-:S04]  /*75e0*/  VIMNMX R16, PT, PT, R10, UR6, PT ;  /* 0x000000060a107c48 */ /* 0x000fc8000bfe0100 */
[----:B------:R-:W1:Y:S03]  /*75f0*/  I2F.F64 R8, R16 ;  /* 0x0000001000087312 */ /* 0x000e660000201c00 */
[----:B------:R-:W-:Y:S01]  /*7600*/  DMUL R2, R14, R2 ;  /* 0x000000020e027228 */ /* 0x000fe20000000000 */
[----:B------:R-:W-:Y:S01]  /*7610*/  VIMNMX R14, PT, PT, R11, UR5, PT ;  /* 0x000000050b0e7c48 */ /* 0x000fe2000bfe0100 */
[----:B0-----:R-:W-:-:S03]  /*7620*/  DADD R12, -R12, R4 ;  /* 0x000000000c0c7229 */ /* 0x001fc60000000104 */
[----:B------:R-:W0:Y:S03]  /*7630*/  I2F.F64 R10, R14 ;  /* 0x0000000e000a7312 */ /* 0x000e260000201c00 */
[----:B------:R-:W-:Y:S02]  /*7640*/  DFMA R2, R38, R50, R2 ;  /* 0x000000322602722b */ /* 0x000fe40000000002 */
[----:B-1----:R-:W-:-:S06]  /*7650*/  DADD R8, -R8, R4 ;  /* 0x0000000008087229 */ /* 0x002fcc0000000104 */
[C---:B------:R-:W-:Y:S02]  /*7660*/  DMUL R2, R12.reuse, R2 ;  /* 0x000000020c027228 */ /* 0x040fe40000000000 */
[----:B------:R-:W-:Y:S02]  /*7670*/  DADD R12, -R12, 1 ;  /* 0x3ff000000c0c7429 */ /* 0x000fe40000000100 */
[----:B0-----:R-:W-:Y:S02]  /*7680*/  DADD R10, -R10, R6 ;  /* 0x000000000a0a7229 */ /* 0x001fe40000000106 */
[----:B------:R-:W-:-:S04]  /*7690*/  DADD R8, -R8, 1 ;  /* 0x3ff0000008087429 */ /* 0x000fc80000000100 */
[----:B------:R-:W-:Y:S02]  /*76a0*/  DFMA R2, R12, R30, R2 ;  /* 0x0000001e0c02722b */ /* 0x000fe40000000002 */
[----:B------:R-:W-:Y:S02]  /*76b0*/  DADD R4, -R10, 1 ;  /* 0x3ff000000a047429 */ /* 0x000fe40000000100 */
[----:B------:R-:W-:-:S04]  /*76c0*/  DFMA R18, R8, R22, R18 ;  /* 0x000000160812722b */ /* 0x000fc80000000012 */
[----:B------:R-:W-:-:S08]  /*76d0*/  DMUL R2, R10, R2 ;  /* 0x000000020a027228 */ /* 0x000fd00000000000 */
[----:B------:R-:W-:-:S07]  /*76e0*/  DFMA R2, R4, R18, R2 ;  /* 0x000000120402722b */ /* 0x000fce0000000002 */
[----:B------:R0:W-:Y:S01]  /*76f0*/  STG.E.64 desc[UR14][R26.64], R2 ;  /* 0x000000021a007986 */ /* 0x0001e2000c101b0e */
[----:B------:R-:W-:Y:S05]  /*7700*/  @!P0 BRA `(.L_x_17) ;  /* 0xffffff8c00108947 */ /* 0x000fea000383ffff */
[----:B------:R-:W-:Y:S05]  /*7710*/  BSYNC.RECONVERGENT B0 ;  /* 0x0000000000007941 */ /* 0x000fea0003800200 */
.L_x_0:
[----:B------:R-:W-:Y:S05]  /*7720*/  EXIT ;  /* 0x000000000000794d */ /* 0x000fea0003800000 */
        .weak           $__internal_0_$__cuda_sm20_div_rn_f64_full
        .type           $__internal_0_$__cuda_sm20_div_rn_f64_full,@function
        .size           $__internal_0_$__cuda_sm20_div_rn_f64_full,(.L_x_24 - $__internal_0_$__cuda_sm20_div_rn_f64_full)
$__internal_0_$__cuda_sm20_div_rn_f64_full:
[C---:B------:R-:W-:Y:S01]  /*7730*/  FSETP.GEU.AND P0, PT, |R19|.reuse, 1.469367938527859385e-39, PT ;  /* 0x001000001300780b */ /* 0x040fe20003f0e200 */
[----:B------:R-:W-:Y:S01]  /*7740*/  BSSY.RECONVERGENT B2, `(.L_x_18) ;  /* 0x0000057000027945 */ /* 0x000fe20003800200 */
[----:B------:R-:W-:Y:S02]  /*7750*/  LOP3.LUT R20, R19, 0x800fffff, RZ, 0xc0, !PT ;  /* 0x800fffff13147812 */ /* 0x000fe400078ec0ff */
[----:B------:R-:W-:Y:S02]  /*7760*/  FSETP.GEU.AND P2, PT, |R23|, 1.469367938527859385e-39, PT ;  /* 0x001000001700780b */ /* 0x000fe40003f4e200 */
[----:B------:R-:W-:Y:S02]  /*7770*/  LOP3.LUT R21, R20, 0x3ff00000, RZ, 0xfc, !PT ;  /* 0x3ff0000014157812 */ /* 0x000fe400078efcff */
[----:B------:R-:W-:Y:S02]  /*7780*/  MOV R20, R18 ;  /* 0x0000001200147202 */ /* 0x000fe40000000f00 */
[----:B------:R-:W-:-:S02]  /*7790*/  MOV R24, 0x1 ;  /* 0x0000000100187802 */ /* 0x000fc40000000f00 */
[----:B------:R-:W-:Y:S01]  /*77a0*/  LOP3.LUT R37, R23, 0x7ff00000, RZ, 0xc0, !PT ;  /* 0x7ff0000017257812 */ /* 0x000fe200078ec0ff */
[----:B------:R-:W-:Y:S01]  /*77b0*/  @!P0 DMUL R20, R18, 8.98846567431157953865e+307 ;  /* 0x7fe0000012148828 */ /* 0x000fe20000000000 */
[C---:B------:R-:W-:Y:S02]  /*77c0*/  LOP3.LUT R36, R19.reuse, 0x7ff00000, RZ, 0xc0, !PT ;  /* 0x7ff0000013247812 */ /* 0x040fe400078ec0ff */
[----:B------:R-:W-:Y:S02]  /*77d0*/  MOV R35, 0x1ca00000 ;  /* 0x1ca0000000237802 */ /* 0x000fe40000000f00 */
[----:B------:R-:W-:Y:S01]  /*77e0*/  @!P2 LOP3.LUT R17, R19, 0x7ff00000, RZ, 0xc0, !PT ;  /* 0x7ff000001311a812 */ /* 0x000fe200078ec0ff */
[----:B------:R-:W0:Y:S01]  /*77f0*/  MUFU.RCP64H R25, R21 ;  /* 0x0000001500197308 */ /* 0x000e220000001800 */
[C---:B------:R-:W-:Y:S02]  /*7800*/  ISETP.GE.U32.AND P1, PT, R37.reuse, R36, PT ;  /* 0x000000242500720c */ /* 0x040fe40003f26070 */
[----:B------:R-:W-:-:S02]  /*7810*/  @!P2 ISETP.GE.U32.AND P3, PT, R37, R17, PT ;  /* 0x000000112500a20c */ /* 0x000fc40003f66070 */
[----:B------:R-:W-:Y:S02]  /*7820*/  MOV R34, R37 ;  /* 0x0000002500227202 */ /* 0x000fe40000000f00 */
[----:B------:R-:W-:-:S04]  /*7830*/  @!P2 SEL R17, R35, 0x63400000, !P3 ;  /* 0x634000002311a807 */ /* 0x000fc80005800000 */
[----:B------:R-:W-:Y:S01]  /*7840*/  @!P2 LOP3.LUT R17, R17, 0x80000000, R23, 0xf8, !PT ;  /* 0x800000001111a812 */ /* 0x000fe200078ef817 */
[----:B0-----:R-:W-:-:S08]  /*7850*/  DFMA R28, R24, -R20, 1 ;  /* 0x3ff00000181c742b */ /* 0x001fd00000000814 */
[----:B------:R-:W-:-:S08]  /*7860*/  DFMA R28, R28, R28, R28 ;  /* 0x0000001c1c1c722b */ /* 0x000fd0000000001c */
[----:B------:R-:W-:Y:S01]  /*7870*/  DFMA R30, R24, R28, R24 ;  /* 0x0000001c181e722b */ /* 0x000fe20000000018 */
[----:B------:R-:W-:Y:S01]  /*7880*/  SEL R25, R35, 0x63400000, !P1 ;  /* 0x6340000023197807 */ /* 0x000fe20004800000 */
[----:B------:R-:W-:Y:S01]  /*7890*/  IMAD.MOV.U32 R24, RZ, RZ, R22 ;  /* 0x000000ffff187224 */ /* 0x000fe200078e0016 */
[----:B------:R-:W-:Y:S02]  /*78a0*/  @!P2 LOP3.LUT R29, R17, 0x100000, RZ, 0xfc, !PT ;  /* 0x00100000111da812 */ /* 0x000fe400078efcff */
[----:B------:R-:W-:Y:S02]  /*78b0*/  LOP3.LUT R25, R25, 0x800fffff, R23, 0xf8, !PT ;  /* 0x800fffff19197812 */ /* 0x000fe400078ef817 */
[----:B------:R-:W-:Y:S01]  /*78c0*/  @!P2 MOV R28, RZ ;  /* 0x000000ff001ca202 */ /* 0x000fe20000000f00 */
[----:B------:R-:W-:Y:S01]  /*78d0*/  DFMA R32, R30, -R20, 1 ;  /* 0x3ff000001e20742b */ /* 0x000fe20000000814 */
[----:B------:R-:W-:Y:S02]  /*78e0*/  MOV R17, R36 ;  /* 0x0000002400117202 */ /* 0x000fe40000000f00 */
[----:B------:R-:W-:-:S02]  /*78f0*/  @!P0 LOP3.LUT R17, R21, 0x7ff00000, RZ, 0xc0, !PT ;  /* 0x7ff0000015118812 */ /* 0x000fc400078ec0ff */
[----:B------:R-:W-:-:S03]  /*7900*/  @!P2 DFMA R24, R24, 2, -R28 ;  /* 0x400000001818a82b */ /* 0x000fc6000000081c */
[----:B------:R-:W-:Y:S01]  /*7910*/  DFMA R32, R30, R32, R30 ;  /* 0x000000201e20722b */ /* 0x000fe2000000001e */
[----:B------:R-:W-:-:S06]  /*7920*/  VIADD R38, R17, 0xffffffff ;  /* 0xffffffff11267836 */ /* 0x000fcc0000000000 */
[----:B------:R-:W-:Y:S01]  /*7930*/  @!P2 LOP3.LUT R34, R25, 0x7ff00000, RZ, 0xc0, !PT ;  /* 0x7ff000001922a812 */ /* 0x000fe200078ec0ff */
[----:B------:R-:W-:-:S03]  /*7940*/  DMUL R28, R32, R24 ;  /* 0x00000018201c7228 */ /* 0x000fc60000000000 */
[----:B------:R-:W-:-:S04]  /*7950*/  IADD3 R36, PT, PT, R34, -0x1, RZ ;  /* 0xffffffff22247810 */ /* 0x000fc80007ffe0ff */
[----:B------:R-:W-:Y:S01]  /*7960*/  ISETP.GT.U32.AND P0, PT, R36, 0x7feffffe, PT ;  /* 0x7feffffe2400780c */ /* 0x000fe20003f04070 */
[----:B------:R-:W-:-:S03]  /*7970*/  DFMA R30, R28, -R20, R24 ;  /* 0x800000141c1e722b */ /* 0x000fc60000000018 */
[----:B------:R-:W-:-:S05]  /*7980*/  ISETP.GT.U32.OR P0, PT, R38, 0x7feffffe, P0 ;  /* 0x7feffffe2600780c */ /* 0x000fca0000704470 */
[----:B------:R-:W-:-:S08]  /*7990*/  DFMA R28, R32, R30, R28 ;  /* 0x0000001e201c722b */ /* 0x000fd0000000001c */
[----:B------:R-:W-:Y:S05]  /*79a0*/  @P0 BRA `(.L_x_19) ;  /* 0x00000000006c0947 */ /* 0x000fea0003800000 */
[----:B------:R-:W-:-:S04]  /*79b0*/  LOP3.LUT R22, R19, 0x7ff00000, RZ, 0xc0, !PT ;  /* 0x7ff0000013167812 */ /* 0x000fc800078ec0ff */
[CC--:B------:R-:W-:Y:S02]  /*79c0*/  VIADDMNMX R17, R37.reuse, -R22.reuse, 0xb9600000, !PT ;  /* 0xb960000025117446 */ /* 0x0c0fe40007800916 */
[----:B------:R-:W-:Y:S02]  /*79d0*/  ISETP.GE.U32.AND P0, PT, R37, R22, PT ;  /* 0x000000162500720c */ /* 0x000fe40003f06070 */
[----:B------:R-:W-:Y:S02]  /*79e0*/  VIMNMX R17, PT, PT, R17, 0x46a00000, PT ;  /* 0x46a0000011117848 */ /* 0x000fe40003fe0100 */
[----:B------:R-:W-:Y:S02]  /*79f0*/  SEL R32, R35, 0x63400000, !P0 ;  /* 0x6340000023207807 */ /* 0x000fe40004000000 */
[----:B------:R-:W-:Y:S02]  /*7a00*/  MOV R22, RZ ;  /* 0x000000ff00167202 */ /* 0x000fe40000000f00 */
[----:B------:R-:W-:-:S04]  /*7a10*/  IADD3 R32, PT, PT, -R32, R17, RZ ;  /* 0x0000001120207210 */ /* 0x000fc80007ffe1ff */
[----:B------:R-:W-:-:S06]  /*7a20*/  IADD3 R23, PT, PT, R32, 0x7fe00000, RZ ;  /* 0x7fe0000020177810 */ /* 0x000fcc0007ffe0ff */
[----:B------:R-:W-:-:S10]  /*7a30*/  DMUL R30, R28, R22 ;  /* 0x000000161c1e7228 */ /* 0x000fd40000000000 */
[----:B------:R-:W-:-:S13]  /*7a40*/  FSETP.GTU.AND P0, PT, |R31|, 1.469367938527859385e-39, PT ;  /* 0x001000001f00780b */ /* 0x000fda0003f0c200 */
[----:B------:R-:W-:Y:S05]  /*7a50*/  @P0 BRA `(.L_x_20) ;  /* 0x0000000000940947 */ /* 0x000fea0003800000 */
[----:B------:R-:W-:Y:S01]  /*7a60*/  DFMA R20, R28, -R20, R24 ;  /* 0x800000141c14722b */ /* 0x000fe20000000018 */
[----:B------:R-:W-:-:S09]  /*7a70*/  MOV R22, RZ ;  /* 0x000000ff00167202 */ /* 0x000fd20000000f00 */
[C---:B------:R-:W-:Y:S02]  /*7a80*/  FSETP.NEU.AND P0, PT, R21.reuse, RZ, PT ;  /* 0x000000ff1500720b */ /* 0x040fe40003f0d000 */
[----:B------:R-:W-:-:S04]  /*7a90*/  LOP3.LUT R17, R21, 0x80000000, R19, 0x48, !PT ;  /* 0x8000000015117812 */ /* 0x000fc800078e4813 */
[----:B------:R-:W-:-:S07]  /*7aa0*/  LOP3.LUT R23, R17, R23, RZ, 0xfc, !PT ;  /* 0x0000001711177212 */ /* 0x000fce00078efcff */
[----:B------:R-:W-:Y:S05]  /*7ab0*/  @!P0 BRA `(.L_x_20) ;  /* 0x00000000007c8947 */ /* 0x000fea0003800000 */
[----:B------:R-:W-:Y:S01]  /*7ac0*/  IMAD.MOV R19, RZ, RZ, -R32 ;  /* 0x000000ffff137224 */ /* 0x000fe200078e0a20 */
[----:B------:R-:W-:Y:S01]  /*7ad0*/  MOV R18, RZ ;  /* 0x000000ff00127202 */ /* 0x000fe20000000f00 */
[----:B------:R-:W-:-:S05]  /*7ae0*/  DMUL.RP R22, R28, R22 ;  /* 0x000000161c167228 */ /* 0x000fca0000008000 */
[----:B------:R-:W-:-:S05]  /*7af0*/  DFMA R18, R30, -R18, R28 ;  /* 0x800000121e12722b */ /* 0x000fca000000001c */
[----:B------:R-:W-:Y:S02]  /*7b00*/  LOP3.LUT R17, R23, R17, RZ, 0x3c, !PT ;  /* 0x0000001117117212 */ /* 0x000fe400078e3cff */
[----:B------:R-:W-:-:S04]  /*7b10*/  IADD3 R18, PT, PT, -R32, -0x43300000, RZ ;  /* 0xbcd0000020127810 */ /* 0x000fc80007ffe1ff */
[----:B------:R-:W-:-:S04]  /*7b20*/  FSETP.NEU.AND P0, PT, |R19|, R18, PT ;  /* 0x000000121300720b */ /* 0x000fc80003f0d200 */
[----:B------:R-:W-:Y:S02]  /*7b30*/  FSEL R30, R22, R30, !P0 ;  /* 0x0000001e161e7208 */ /* 0x000fe40004000000 */
[----:B------:R-:W-:Y:S01]  /*7b40*/  FSEL R31, R17, R31, !P0 ;  /* 0x0000001f111f7208 */ /* 0x000fe20004000000 */
[----:B------:R-:W-:Y:S06]  /*7b50*/  BRA `(.L_x_20) ;  /* 0x0000000000547947 */ /* 0x000fec0003800000 */
.L_x_19:
[----:B------:R-:W-:-:S14]  /*7b60*/  DSETP.NAN.AND P0, PT, R22, R22, PT ;  /* 0x000000161600722a */ /* 0x000fdc0003f08000 */
[----:B------:R-:W-:Y:S05]  /*7b70*/  @P0 BRA `(.L_x_21) ;  /* 0x0000000000440947 */ /* 0x000fea0003800000 */
[----:B------:R-:W-:-:S14]  /*7b80*/  DSETP.NAN.AND P0, PT, R18, R18, PT ;  /* 0x000000121200722a */ /* 0x000fdc0003f08000 */
[----:B------:R-:W-:Y:S05]  /*7b90*/  @P0 BRA `(.L_x_22) ;  /* 0x0000000000300947 */ /* 0x000fea0003800000 */
[----:B------:R-:W-:Y:S02]  /*7ba0*/  ISETP.NE.AND P0, PT, R34, R17, PT ;  /* 0x000000112200720c */ /* 0x000fe40003f05270 */
[----:B------:R-:W-:Y:S02]  /*7bb0*/  MOV R30, 0x0 ;  /* 0x00000000001e7802 */ /* 0x000fe40000000f00 */
[----:B------:R-:W-:-:S09]  /*7bc0*/  MOV R31, 0xfff80000 ;  /* 0xfff80000001f7802 */ /* 0x000fd20000000f00 */
[----:B------:R-:W-:Y:S05]  /*7bd0*/  @!P0 BRA `(.L_x_20) ;  /* 0x0000000000348947 */ /* 0x000fea0003800000 */
[----:B------:R-:W-:Y:S02]  /*7be0*/  ISETP.NE.AND P0, PT, R34, 0x7ff00000, PT ;  /* 0x7ff000002200780c */ /* 0x000fe40003f05270 */
[----:B------:R-:W-:Y:S02]  /*7bf0*/  LOP3.LUT R31, R23, 0x80000000, R19, 0x48, !PT ;  /* 0x80000000171f7812 */ /* 0x000fe400078e4813 */
[----:B------:R-:W-:-:S13]  /*7c00*/  ISETP.EQ.OR P0, PT, R17, RZ, !P0 ;  /* 0x000000ff1100720c */ /* 0x000fda0004702670 */
[----:B------:R-:W-:Y:S02]  /*7c10*/  @P0 LOP3.LUT R17, R31, 0x7ff00000, RZ, 0xfc, !PT ;  /* 0x7ff000001f110812 */ /* 0x000fe400078efcff */
[----:B------:R-:W-:Y:S01]  /*7c20*/  @!P0 MOV R30, RZ ;  /* 0x000000ff001e8202 */ /* 0x000fe20000000f00 */
[----:B------:R-:W-:Y:S01]  /*7c30*/  @P0 IMAD.MOV.U32 R30, RZ, RZ, RZ ;  /* 0x000000ffff1e0224 */ /* 0x000fe200078e00ff */
[----:B------:R-:W-:Y:S01]  /*7c40*/  @P0 MOV R31, R17 ;  /* 0x00000011001f0202 */ /* 0x000fe20000000f00 */
[----:B------:R-:W-:Y:S06]  /*7c50*/  BRA `(.L_x_20) ;  /* 0x0000000000147947 */ /* 0x000fec0003800000 */
.L_x_22:
[----:B------:R-:W-:Y:S02]  /*7c60*/  LOP3.LUT R31, R19, 0x80000, RZ, 0xfc, !PT ;  /* 0x00080000131f7812 */ /* 0x000fe400078efcff */
[----:B------:R-:W-:Y:S01]  /*7c70*/  MOV R30, R18 ;  /* 0x00000012001e7202 */ /* 0x000fe20000000f00 */
[----:B------:R-:W-:Y:S06]  /*7c80*/  BRA `(.L_x_20) ;  /* 0x0000000000087947 */ /* 0x000fec0003800000 */
.L_x_21:
[----:B------:R-:W-:Y:S02]  /*7c90*/  LOP3.LUT R31, R23, 0x80000, RZ, 0xfc, !PT ;  /* 0x00080000171f7812 */ /* 0x000fe400078efcff */
[----:B------:R-:W-:-:S07]  /*7ca0*/  MOV R30, R22 ;  /* 0x00000016001e7202 */ /* 0x000fce0000000f00 */
.L_x_20:
[----:B------:R-:W-:Y:S05]  /*7cb0*/  BSYNC.RECONVERGENT B2 ;  /* 0x0000000000027941 */ /* 0x000fea0003800200 */
.L_x_18:
[----:B------:R-:W-:-:S04]  /*7cc0*/  HFMA2 R17, -RZ, RZ, 0, 0 ;  /* 0x00000000ff117431 */ /* 0x000fc800000001ff */
[----:B------:R-:W-:Y:S05]  /*7cd0*/  RET.REL.NODEC R16 `(_Z13calc_average8PdPKdS1_S1_S1_S1_S1_S1_S1_iiiiiiiiiddddddddddddddddPKi) ;  /* 0xffffff8010c87950 */ /* 0x000fea0003c3ffff */
.L_x_23:
[----:B------:R-:W-:-:S00]  /*7ce0*/  BRA `(.L_x_23) ;  /* 0xfffffffc00fc7947 */ /* 0x000fc0000383ffff */
[----:B------:R-:W-:-:S00]  /*7cf0*/  NOP ;  /* 0x0000000000007918 */ /* 0x000fc00000000000 */
        /* <DEDUP_REMOVED lines=8> */
.L_x_24:


//--------------------- .nv.shared.reserved.0     --------------------------
	.section	.nv.shared.reserved.0,"aw",@nobits
	.weak		__nv_reservedSMEM_offset_0_alias
	.size		__nv_reservedSMEM_offset_0_alias, 0, 64
	.other		__nv_reservedSMEM_offset_0_alias,@"STO_CUDA_RESERVED_SHARED STV_DEFAULT"
__nv_reservedSMEM_offset_0_alias:
	.zero		0
	.zero		64


//--------------------- .nv.constant0._Z13calc_average8PdPKdS1_S1_S1_S1_S1_S1_S1_iiiiiiiiiddddddddddddddddPKi --------------------------
	.section	.nv.constant0._Z13calc_average8PdPKdS1_S1_S1_S1_S1_S1_S1_iiiiiiiiiddddddddddddddddPKi,"a",@progbits
	.sectionflags	@""
	.align	4
.nv.constant0._Z13calc_average8PdPKdS1_S1_S1_S1_S1_S1_S1_iiiiiiiiiddddddddddddddddPKi:
	.zero		1144


//--------------------- SYMBOLS --------------------------

	.type		.nv.reservedSmem.offset0,@object
	.size		.nv.reservedSmem.offset0,0x4
